	.target	sm_100a

	.elftype	@"ET_EXEC"


//--------------------- .note.nv.tkinfo           --------------------------
	.section	.note.nv.tkinfo,"",@"SHT_NOTE"
	.sectionflags	@"SHF_NOTE_NV_TKINFO"
	.tkinfo
        /*0018*/ 	.word	0x00000002
        /*0030*/ 	.string	""
        /*0030*/ 	.string	"ptxas"
        /*0030*/ 	.string	"Cuda compilation tools, release 13.0, V13.0.88"
        /*0030*/ 	.string	"Build cuda_13.0.r13.0/compiler.36424714_0"
        /*0030*/ 	.string	"-arch sm_100a -m 64 "



//--------------------- .note.nv.cuinfo           --------------------------
	.section	.note.nv.cuinfo,"",@"SHT_NOTE"
	.sectionflags	@"SHF_NOTE_NV_CUINFO"
        /*0018*/ 	.short	0x0002
        /*001a*/ 	.short	0x0064
        /*001c*/ 	.short	0x0082
	.zero		2


//--------------------- .nv.info                  --------------------------
	.section	.nv.info,"",@"SHT_CUDA_INFO"
	.align	4


	//----- nvinfo : EIATTR_REGCOUNT
	.align		4
        /*0000*/ 	.byte	0x04, 0x2f
        /*0002*/ 	.short	(.L_19 - .L_18)
	.align		4
.L_18:
        /*0004*/ 	.word	index@(_ZN7cutlass13device_kernelINS_4gemm6kernel13GemmUniversalIN4cute5tupleIJiiiiEEENS1_10collective13CollectiveMmaINS1_41MainloopSm100TmaUmmaWarpSpecializedSparseILi4ELi2ELi1ENS5_IJNS4_1CILi1EEENSA_ILi2EEESB_EEEEENS5_IJNSA_ILi128EEENSA_ILi256EEENSA_ILi64EEEEEENS_6half_tENS5_IJNS4_6LayoutINS5_IJiNS5_IJSC_iEEEiEEENS5_IJlNS5_IJSB_SC_EEElEEEEENSK_INS5_IJNS5_IJNS5_IJNSA_ILi8EEESC_SQ_EEEiEEENS5_IJNS5_IJNSA_ILi16EEESC_NSA_ILi4EEEEEEiEEEiEEENS5_IJNS5_IJNS5_IJSF_ST_NSA_ILi2048EEEEEENSA_ILi16384EEEEEENS5_IJNS5_IJSB_NSA_ILi1024EEENSA_ILi32EEEEEElEEElEEEEEEEESJ_NS5_IJlSB_lEEENS4_8TiledMMAINS4_8MMA_AtomIJNS4_27SM100_MMA_F16BF16_SS_SPARSEISJ_SJ_fLi128ELi256ELNS4_4UMMA5MajorE0ELS1E_0ELNS1D_7ScaleInE0ELS1F_0EEEEEENSK_INS5_IJSB_SB_SB_EEENS5_IJNSA_ILi0EEES1J_S1J_EEEEENS5_IJNS4_10UnderscoreES1M_S1M_EEEEENS4_23SM90_TMA_LOAD_MULTICASTENS4_14ComposedLayoutINS4_7SwizzleILi2ELi4ELi3EEENS4_25smem_sparse_ptr_flag_bitsILi2ELi16EEENSK_INS5_IJNS5_IJSB_SQ_EEENS5_IJSC_S13_EEEEEENS5_IJNS5_IJS1J_SH_EEESN_EEEEEEEvNS4_8identityENS4_13SM90_TMA_LOADENS1Q_INS1R_ILi3ELi4ELi3EEENS4_18smem_ptr_flag_bitsILi16EEENSK_INS5_IJSQ_SH_EEENS5_IJSH_SB_EEEEEEEvS22_EENS_8epilogue10collective18CollectiveEpilogueINS2C_23Sm100TmaWarpSpecializedILi3ELi2ELi32ELb1ELb0EEEJSI_NS5_IJNSK_ISF_SB_EENSK_IS13_SB_EEEEEfNS5_IJSB_llEEEfS2K_NS2C_6fusion15FusionCallbacksIS2G_NS2L_17LinearCombinationIffffLNS_15FloatRoundStyleE2EEESI_S2J_JEEENS4_5SM1004TMEM4LOAD26SM100_TMEM_LOAD_32dp32b32xES23_NS1Q_INS1R_ILi2ELi5ELi2EEENS25_ILi32EEENSK_INS5_IJS13_SU_EEENS5_IJSB_S13_EEEEEEENS4_39AutoVectorizingCopyWithAssumedAlignmentILi128EEENS4_14SM90_TMA_STOREES30_S32_S32_EEEvvEEEEvNT_6ParamsE)
        /*0008*/ 	.word	0x0000006f


	//----- nvinfo : EIATTR_FRAME_SIZE
	.align		4
.L_19:
        /*000c*/ 	.byte	0x04, 0x11
        /*000e*/ 	.short	(.L_21 - .L_20)
	.align		4
.L_20:
        /*0010*/ 	.word	index@($__internal_2_$__cuda_sm10x_tcgen05_guardrail_trap_unallocated_columns_being_dealloced)
        /*0014*/ 	.word	0x00000000


	//----- nvinfo : EIATTR_FRAME_SIZE
	.align		4
.L_21:
        /*0018*/ 	.byte	0x04, 0x11
        /*001a*/ 	.short	(.L_23 - .L_22)
	.align		4
.L_22:
        /*001c*/ 	.word	index@($__internal_1_$__cuda_sm10x_tcgen05_guardrail_trap_phase_invalid_during_alloc)
        /*0020*/ 	.word	0x00000000


	//----- nvinfo : EIATTR_FRAME_SIZE
	.align		4
.L_23:
        /*0024*/ 	.byte	0x04, 0x11
        /*0026*/ 	.short	(.L_25 - .L_24)
	.align		4
.L_24:
        /*0028*/ 	.word	index@($__internal_0_$__cuda_sm10x_tcgen05_guardrail_trap_col_being_dealloced_not_returned_by_alloc)
        /*002c*/ 	.word	0x00000000


	//----- nvinfo : EIATTR_FRAME_SIZE
	.align		4
.L_25:
        /*0030*/ 	.byte	0x04, 0x11
        /*0032*/ 	.short	(.L_27 - .L_26)
	.align		4
.L_26:
        /*0034*/ 	.word	index@(_ZN7cutlass13device_kernelINS_4gemm6kernel13GemmUniversalIN4cute5tupleIJiiiiEEENS1_10collective13CollectiveMmaINS1_41MainloopSm100TmaUmmaWarpSpecializedSparseILi4ELi2ELi1ENS5_IJNS4_1CILi1EEENSA_ILi2EEESB_EEEEENS5_IJNSA_ILi128EEENSA_ILi256EEENSA_ILi64EEEEEENS_6half_tENS5_IJNS4_6LayoutINS5_IJiNS5_IJSC_iEEEiEEENS5_IJlNS5_IJSB_SC_EEElEEEEENSK_INS5_IJNS5_IJNS5_IJNSA_ILi8EEESC_SQ_EEEiEEENS5_IJNS5_IJNSA_ILi16EEESC_NSA_ILi4EEEEEEiEEEiEEENS5_IJNS5_IJNS5_IJSF_ST_NSA_ILi2048EEEEEENSA_ILi16384EEEEEENS5_IJNS5_IJSB_NSA_ILi1024EEENSA_ILi32EEEEEElEEElEEEEEEEESJ_NS5_IJlSB_lEEENS4_8TiledMMAINS4_8MMA_AtomIJNS4_27SM100_MMA_F16BF16_SS_SPARSEISJ_SJ_fLi128ELi256ELNS4_4UMMA5MajorE0ELS1E_0ELNS1D_7ScaleInE0ELS1F_0EEEEEENSK_INS5_IJSB_SB_SB_EEENS5_IJNSA_ILi0EEES1J_S1J_EEEEENS5_IJNS4_10UnderscoreES1M_S1M_EEEEENS4_23SM90_TMA_LOAD_MULTICASTENS4_14ComposedLayoutINS4_7SwizzleILi2ELi4ELi3EEENS4_25smem_sparse_ptr_flag_bitsILi2ELi16EEENSK_INS5_IJNS5_IJSB_SQ_EEENS5_IJSC_S13_EEEEEENS5_IJNS5_IJS1J_SH_EEESN_EEEEEEEvNS4_8identityENS4_13SM90_TMA_LOADENS1Q_INS1R_ILi3ELi4ELi3EEENS4_18smem_ptr_flag_bitsILi16EEENSK_INS5_IJSQ_SH_EEENS5_IJSH_SB_EEEEEEEvS22_EENS_8epilogue10collective18CollectiveEpilogueINS2C_23Sm100TmaWarpSpecializedILi3ELi2ELi32ELb1ELb0EEEJSI_NS5_IJNSK_ISF_SB_EENSK_IS13_SB_EEEEEfNS5_IJSB_llEEEfS2K_NS2C_6fusion15FusionCallbacksIS2G_NS2L_17LinearCombinationIffffLNS_15FloatRoundStyleE2EEESI_S2J_JEEENS4_5SM1004TMEM4LOAD26SM100_TMEM_LOAD_32dp32b32xES23_NS1Q_INS1R_ILi2ELi5ELi2EEENS25_ILi32EEENSK_INS5_IJS13_SU_EEENS5_IJSB_S13_EEEEEEENS4_39AutoVectorizingCopyWithAssumedAlignmentILi128EEENS4_14SM90_TMA_STOREES30_S32_S32_EEEvvEEEEvNT_6ParamsE)
        /*0038*/ 	.word	0x00000000


	//----- nvinfo : EIATTR_MIN_STACK_SIZE
	.align		4
.L_27:
        /*003c*/ 	.byte	0x04, 0x12
        /*003e*/ 	.short	(.L_29 - .L_28)
	.align		4
.L_28:
        /*0040*/ 	.word	index@(_ZN7cutlass13device_kernelINS_4gemm6kernel13GemmUniversalIN4cute5tupleIJiiiiEEENS1_10collective13CollectiveMmaINS1_41MainloopSm100TmaUmmaWarpSpecializedSparseILi4ELi2ELi1ENS5_IJNS4_1CILi1EEENSA_ILi2EEESB_EEEEENS5_IJNSA_ILi128EEENSA_ILi256EEENSA_ILi64EEEEEENS_6half_tENS5_IJNS4_6LayoutINS5_IJiNS5_IJSC_iEEEiEEENS5_IJlNS5_IJSB_SC_EEElEEEEENSK_INS5_IJNS5_IJNS5_IJNSA_ILi8EEESC_SQ_EEEiEEENS5_IJNS5_IJNSA_ILi16EEESC_NSA_ILi4EEEEEEiEEEiEEENS5_IJNS5_IJNS5_IJSF_ST_NSA_ILi2048EEEEEENSA_ILi16384EEEEEENS5_IJNS5_IJSB_NSA_ILi1024EEENSA_ILi32EEEEEElEEElEEEEEEEESJ_NS5_IJlSB_lEEENS4_8TiledMMAINS4_8MMA_AtomIJNS4_27SM100_MMA_F16BF16_SS_SPARSEISJ_SJ_fLi128ELi256ELNS4_4UMMA5MajorE0ELS1E_0ELNS1D_7ScaleInE0ELS1F_0EEEEEENSK_INS5_IJSB_SB_SB_EEENS5_IJNSA_ILi0EEES1J_S1J_EEEEENS5_IJNS4_10UnderscoreES1M_S1M_EEEEENS4_23SM90_TMA_LOAD_MULTICASTENS4_14ComposedLayoutINS4_7SwizzleILi2ELi4ELi3EEENS4_25smem_sparse_ptr_flag_bitsILi2ELi16EEENSK_INS5_IJNS5_IJSB_SQ_EEENS5_IJSC_S13_EEEEEENS5_IJNS5_IJS1J_SH_EEESN_EEEEEEEvNS4_8identityENS4_13SM90_TMA_LOADENS1Q_INS1R_ILi3ELi4ELi3EEENS4_18smem_ptr_flag_bitsILi16EEENSK_INS5_IJSQ_SH_EEENS5_IJSH_SB_EEEEEEEvS22_EENS_8epilogue10collective18CollectiveEpilogueINS2C_23Sm100TmaWarpSpecializedILi3ELi2ELi32ELb1ELb0EEEJSI_NS5_IJNSK_ISF_SB_EENSK_IS13_SB_EEEEEfNS5_IJSB_llEEEfS2K_NS2C_6fusion15FusionCallbacksIS2G_NS2L_17LinearCombinationIffffLNS_15FloatRoundStyleE2EEESI_S2J_JEEENS4_5SM1004TMEM4LOAD26SM100_TMEM_LOAD_32dp32b32xES23_NS1Q_INS1R_ILi2ELi5ELi2EEENS25_ILi32EEENSK_INS5_IJS13_SU_EEENS5_IJSB_S13_EEEEEEENS4_39AutoVectorizingCopyWithAssumedAlignmentILi128EEENS4_14SM90_TMA_STOREES30_S32_S32_EEEvvEEEEvNT_6ParamsE)
        /*0044*/ 	.word	0x00000000
.L_29:


//--------------------- .nv.compat                --------------------------
	.section	.nv.compat,"",@"SHT_CUDA_COMPAT_INFO"
	.align	4
        /*0000*/ 	.byte	0x02, 0x09, 0x01, 0x00, 0x02, 0x02, 0x02, 0x00, 0x02, 0x05, 0x05, 0x00, 0x03, 0x07, 0x01, 0x01
        /*0010*/ 	.byte	0x02, 0x03, 0x01, 0x00, 0x02, 0x06, 0x01, 0x00, 0x04, 0x0b, 0x08, 0x00, 0x09, 0x00, 0x00, 0x00
        /*0020*/ 	.byte	0x00, 0x00, 0x00, 0x00


//--------------------- .nv.info._ZN7cutlass13device_kernelINS_4gemm6kernel13GemmUniversalIN4cute5tupleIJiiiiEEENS1_10collective13CollectiveMmaINS1_41MainloopSm100TmaUmmaWarpSpecializedSparseILi4ELi2ELi1ENS5_IJNS4_1CILi1EEENSA_ILi2EEESB_EEEEENS5_IJNSA_ILi128EEENSA_ILi256EEENSA_ILi64EEEEEENS_6half_tENS5_IJNS4_6LayoutINS5_IJiNS5_IJSC_iEEEiEEENS5_IJlNS5_IJSB_SC_EEElEEEEENSK_INS5_IJNS5_IJNS5_IJNSA_ILi8EEESC_SQ_EEEiEEENS5_IJNS5_IJNSA_ILi16EEESC_NSA_ILi4EEEEEEiEEEiEEENS5_IJNS5_IJNS5_IJSF_ST_NSA_ILi2048EEEEEENSA_ILi16384EEEEEENS5_IJNS5_IJSB_NSA_ILi1024EEENSA_ILi32EEEEEElEEElEEEEEEEESJ_NS5_IJlSB_lEEENS4_8TiledMMAINS4_8MMA_AtomIJNS4_27SM100_MMA_F16BF16_SS_SPARSEISJ_SJ_fLi128ELi256ELNS4_4UMMA5MajorE0ELS1E_0ELNS1D_7ScaleInE0ELS1F_0EEEEEENSK_INS5_IJSB_SB_SB_EEENS5_IJNSA_ILi0EEES1J_S1J_EEEEENS5_IJNS4_10UnderscoreES1M_S1M_EEEEENS4_23SM90_TMA_LOAD_MULTICASTENS4_14ComposedLayoutINS4_7SwizzleILi2ELi4ELi3EEENS4_25smem_sparse_ptr_flag_bitsILi2ELi16EEENSK_INS5_IJNS5_IJSB_SQ_EEENS5_IJSC_S13_EEEEEENS5_IJNS5_IJS1J_SH_EEESN_EEEEEEEvNS4_8identityENS4_13SM90_TMA_LOADENS1Q_INS1R_ILi3ELi4ELi3EEENS4_18smem_ptr_flag_bitsILi16EEENSK_INS5_IJSQ_SH_EEENS5_IJSH_SB_EEEEEEEvS22_EENS_8epilogue10collective18CollectiveEpilogueINS2C_23Sm100TmaWarpSpecializedILi3ELi2ELi32ELb1ELb0EEEJSI_NS5_IJNSK_ISF_SB_EENSK_IS13_SB_EEEEEfNS5_IJSB_llEEEfS2K_NS2C_6fusion15FusionCallbacksIS2G_NS2L_17LinearCombinationIffffLNS_15FloatRoundStyleE2EEESI_S2J_JEEENS4_5SM1004TMEM4LOAD26SM100_TMEM_LOAD_32dp32b32xES23_NS1Q_INS1R_ILi2ELi5ELi2EEENS25_ILi32EEENSK_INS5_IJS13_SU_EEENS5_IJSB_S13_EEEEEEENS4_39AutoVectorizingCopyWithAssumedAlignmentILi128EEENS4_14SM90_TMA_STOREES30_S32_S32_EEEvvEEEEvNT_6ParamsE --------------------------
	.section	.nv.info._ZN7cutlass13device_kernelINS_4gemm6kernel13GemmUniversalIN4cute5tupleIJiiiiEEENS1_10collective13CollectiveMmaINS1_41MainloopSm100TmaUmmaWarpSpecializedSparseILi4ELi2ELi1ENS5_IJNS4_1CILi1EEENSA_ILi2EEESB_EEEEENS5_IJNSA_ILi128EEENSA_ILi256EEENSA_ILi64EEEEEENS_6half_tENS5_IJNS4_6LayoutINS5_IJiNS5_IJSC_iEEEiEEENS5_IJlNS5_IJSB_SC_EEElEEEEENSK_INS5_IJNS5_IJNS5_IJNSA_ILi8EEESC_SQ_EEEiEEENS5_IJNS5_IJNSA_ILi16EEESC_NSA_ILi4EEEEEEiEEEiEEENS5_IJNS5_IJNS5_IJSF_ST_NSA_ILi2048EEEEEENSA_ILi16384EEEEEENS5_IJNS5_IJSB_NSA_ILi1024EEENSA_ILi32EEEEEElEEElEEEEEEEESJ_NS5_IJlSB_lEEENS4_8TiledMMAINS4_8MMA_AtomIJNS4_27SM100_MMA_F16BF16_SS_SPARSEISJ_SJ_fLi128ELi256ELNS4_4UMMA5MajorE0ELS1E_0ELNS1D_7ScaleInE0ELS1F_0EEEEEENSK_INS5_IJSB_SB_SB_EEENS5_IJNSA_ILi0EEES1J_S1J_EEEEENS5_IJNS4_10UnderscoreES1M_S1M_EEEEENS4_23SM90_TMA_LOAD_MULTICASTENS4_14ComposedLayoutINS4_7SwizzleILi2ELi4ELi3EEENS4_25smem_sparse_ptr_flag_bitsILi2ELi16EEENSK_INS5_IJNS5_IJSB_SQ_EEENS5_IJSC_S13_EEEEEENS5_IJNS5_IJS1J_SH_EEESN_EEEEEEEvNS4_8identityENS4_13SM90_TMA_LOADENS1Q_INS1R_ILi3ELi4ELi3EEENS4_18smem_ptr_flag_bitsILi16EEENSK_INS5_IJSQ_SH_EEENS5_IJSH_SB_EEEEEEEvS22_EENS_8epilogue10collective18CollectiveEpilogueINS2C_23Sm100TmaWarpSpecializedILi3ELi2ELi32ELb1ELb0EEEJSI_NS5_IJNSK_ISF_SB_EENSK_IS13_SB_EEEEEfNS5_IJSB_llEEEfS2K_NS2C_6fusion15FusionCallbacksIS2G_NS2L_17LinearCombinationIffffLNS_15FloatRoundStyleE2EEESI_S2J_JEEENS4_5SM1004TMEM4LOAD26SM100_TMEM_LOAD_32dp32b32xES23_NS1Q_INS1R_ILi2ELi5ELi2EEENS25_ILi32EEENSK_INS5_IJS13_SU_EEENS5_IJSB_S13_EEEEEEENS4_39AutoVectorizingCopyWithAssumedAlignmentILi128EEENS4_14SM90_TMA_STOREES30_S32_S32_EEEvvEEEEvNT_6ParamsE,"",@"SHT_CUDA_INFO"
	.sectionflags	@""
	.align	4


	//----- nvinfo : EIATTR_CUDA_API_VERSION
	.align		4
        /*0000*/ 	.byte	0x04, 0x37
        /*0002*/ 	.short	(.L_31 - .L_30)
.L_30:
        /*0004*/ 	.word	0x00000082


	//----- nvinfo : EIATTR_KPARAM_INFO
	.align		4
.L_31:
        /*0008*/ 	.byte	0x04, 0x17
        /*000a*/ 	.short	(.L_33 - .L_32)
.L_32:
        /*000c*/ 	.word	0x00000000
        /*0010*/ 	.short	0x0000
        /*0012*/ 	.short	0x0000
        /*0014*/ 	.byte	0x00, 0xf0, 0x01, 0x28


	//----- nvinfo : EIATTR_AT_ENTRY_FRAGMENTS
	.align		4
.L_33:
        /*0018*/ 	.byte	0x04, 0x4f
        /*001a*/ 	.short	(.L_35 - .L_34)


	//   ....[0]....
.L_34:
        /*001c*/ 	.word	0x00000006


	//----- nvinfo : EIATTR_RESERVED_SMEM_USED
	.align		4
.L_35:
        /*0020*/ 	.byte	0x01, 0x41
	.zero		2


	//----- nvinfo : EIATTR_SPARSE_MMA_MASK
	.align		4
        /*0024*/ 	.byte	0x03, 0x50
        /*0026*/ 	.short	0x0040


	//----- nvinfo : EIATTR_TCGEN05_1CTA_USED
	.align		4
        /*0028*/ 	.byte	0x01, 0x51
	.zero		2


	//----- nvinfo : EIATTR_MAXREG_COUNT
	.align		4
        /*002c*/ 	.byte	0x03, 0x1b
        /*002e*/ 	.short	0x00ff


	//----- nvinfo : EIATTR_NUM_BARRIERS
	.align		4
        /*0030*/ 	.byte	0x02, 0x4c
        /*0032*/ 	.byte	0x07
	.zero		1


	//----- nvinfo : EIATTR_EXTERNS
	.align		4
        /*0034*/ 	.byte	0x04, 0x0f
        /*0036*/ 	.short	(.L_37 - .L_36)


	//   ....[0]....
	.align		4
.L_36:
        /*0038*/ 	.word	index@(__assertfail)


	//----- nvinfo : EIATTR_MERCURY_ISA_VERSION
	.align		4
.L_37:
        /*003c*/ 	.byte	0x03, 0x5f
        /*003e*/ 	.short	0x0101


	//----- nvinfo : EIATTR_INT_WARP_WIDE_INSTR_OFFSETS
	.align		4
        /*0040*/ 	.byte	0x04, 0x31
        /*0042*/ 	.short	(.L_39 - .L_38)


	//   ....[0]....
.L_38:
        /*0044*/ 	.word	0x00000d10


	//   ....[1]....
        /*0048*/ 	.word	0x00000dd0


	//   ....[2]....
        /*004c*/ 	.word	0x00003800


	//   ....[3]....
        /*0050*/ 	.word	0x00003820


	//   ....[4]....
        /*0054*/ 	.word	0x00003850


	//   ....[5]....
        /*0058*/ 	.word	0x000044a0


	//   ....[6]....
        /*005c*/ 	.word	0x000044d0


	//   ....[7]....
        /*0060*/ 	.word	0x00004630


	//   ....[8]....
        /*0064*/ 	.word	0x00004670


	//   ....[9]....
        /*0068*/ 	.word	0x00004720


	//   ....[10]....
        /*006c*/ 	.word	0x00004860


	//   ....[11]....
        /*0070*/ 	.word	0x00004880


	//   ....[12]....
        /*0074*/ 	.word	0x000049c0


	//   ....[13]....
        /*0078*/ 	.word	0x00004a20


	//   ....[14]....
        /*007c*/ 	.word	0x00004ad0


	//   ....[15]....
        /*0080*/ 	.word	0x00004c30


	//   ....[16]....
        /*0084*/ 	.word	0x00004c40


	//   ....[17]....
        /*0088*/ 	.word	0x00004d60


	//   ....[18]....
        /*008c*/ 	.word	0x00004dc0


	//   ....[19]....
        /*0090*/ 	.word	0x00004e70


	//   ....[20]....
        /*0094*/ 	.word	0x00004f90


	//   ....[21]....
        /*0098*/ 	.word	0x00005010


	//   ....[22]....
        /*009c*/ 	.word	0x00005150


	//   ....[23]....
        /*00a0*/ 	.word	0x00005190


	//   ....[24]....
        /*00a4*/ 	.word	0x000051f0


	//   ....[25]....
        /*00a8*/ 	.word	0x000052b0


	//   ....[26]....
        /*00ac*/ 	.word	0x00005330


	//   ....[27]....
        /*00b0*/ 	.word	0x00005470


	//   ....[28]....
        /*00b4*/ 	.word	0x000054b0


	//   ....[29]....
        /*00b8*/ 	.word	0x00005530


	//   ....[30]....
        /*00bc*/ 	.word	0x00005610


	//   ....[31]....
        /*00c0*/ 	.word	0x00005620


	//   ....[32]....
        /*00c4*/ 	.word	0x00005740


	//   ....[33]....
        /*00c8*/ 	.word	0x000057a0


	//   ....[34]....
        /*00cc*/ 	.word	0x00005850


	//   ....[35]....
        /*00d0*/ 	.word	0x00005990


	//   ....[36]....
        /*00d4*/ 	.word	0x000059b0


	//   ....[37]....
        /*00d8*/ 	.word	0x00005ae0


	//   ....[38]....
        /*00dc*/ 	.word	0x00005b40


	//   ....[39]....
        /*00e0*/ 	.word	0x00005bf0


	//   ....[40]....
        /*00e4*/ 	.word	0x00005d50


	//   ....[41]....
        /*00e8*/ 	.word	0x00005da0


	//   ....[42]....
        /*00ec*/ 	.word	0x00005ec0


	//   ....[43]....
        /*00f0*/ 	.word	0x00005f20


	//   ....[44]....
        /*00f4*/ 	.word	0x00005fd0


	//----- nvinfo : EIATTR_COOP_GROUP_MASK_REGIDS
	.align		4
.L_39:
        /*00f8*/ 	.byte	0x04, 0x29
        /*00fa*/ 	.short	(.L_41 - .L_40)


	//   ....[0]....
.L_40:
        /*00fc*/ 	.word	0xffffffff


	//   ....[1]....
        /*0100*/ 	.word	0xffffffff


	//   ....[2]....
        /*0104*/ 	.word	0xffffffff


	//   ....[3]....
        /*0108*/ 	.word	0xffffffff


	//   ....[4]....
        /*010c*/ 	.word	0xffffffff


	//   ....[5]....
        /*0110*/ 	.word	0xffffffff


	//   ....[6]....
        /*0114*/ 	.word	0xffffffff


	//   ....[7]....
        /*0118*/ 	.word	0xffffffff


	//   ....[8]....
        /*011c*/ 	.word	0xffffffff


	//   ....[9]....
        /*0120*/ 	.word	0xffffffff


	//   ....[10]....
        /*0124*/ 	.word	0xffffffff


	//   ....[11]....
        /*0128*/ 	.word	0xffffffff


	//   ....[12]....
        /*012c*/ 	.word	0xffffffff


	//   ....[13]....
        /*0130*/ 	.word	0xffffffff


	//----- nvinfo : EIATTR_COOP_GROUP_INSTR_OFFSETS
	.align		4
.L_41:
        /*0134*/ 	.byte	0x04, 0x28
        /*0136*/ 	.short	(.L_43 - .L_42)


	//   ....[0]....
.L_42:
        /*0138*/ 	.word	0x00000080


	//   ....[1]....
        /*013c*/ 	.word	0x00000520


	//   ....[2]....
        /*0140*/ 	.word	0x000006b0


	//   ....[3]....
        /*0144*/ 	.word	0x00000830


	//   ....[4]....
        /*0148*/ 	.word	0x00000930


	//   ....[5]....
        /*014c*/ 	.word	0x00000aa0


	//   ....[6]....
        /*0150*/ 	.word	0x00000be0


	//   ....[7]....
        /*0154*/ 	.word	0x00000e40


	//   ....[8]....
        /*0158*/ 	.word	0x00001d20


	//   ....[9]....
        /*015c*/ 	.word	0x00002b90


	//   ....[10]....
        /*0160*/ 	.word	0x00002da0


	//   ....[11]....
        /*0164*/ 	.word	0x00002dd0


	//   ....[12]....
        /*0168*/ 	.word	0x000036e0


	//   ....[13]....
        /*016c*/ 	.word	0x00003910


	//----- nvinfo : EIATTR_VRC_CTA_INIT_COUNT
	.align		4
.L_43:
        /*0170*/ 	.byte	0x02, 0x4a
        /*0172*/ 	.byte	0x80
	.zero		1


	//----- nvinfo : EIATTR_SYSCALL_OFFSETS
	.align		4
        /*0174*/ 	.byte	0x04, 0x46
        /*0176*/ 	.short	(.L_45 - .L_44)


	//   ....[0]....
.L_44:
        /*0178*/ 	.word	0x00006d40


	//   ....[1]....
        /*017c*/ 	.word	0x00006e30


	//   ....[2]....
        /*0180*/ 	.word	0x00007a40


	//   ....[3]....
        /*0184*/ 	.word	0x00008950


	//   ....[4]....
        /*0188*/ 	.word	0x00009890


	//   ....[5]....
        /*018c*/ 	.word	0x0000a7e0


	//   ....[6]....
        /*0190*/ 	.word	0x0000b730


	//   ....[7]....
        /*0194*/ 	.word	0x0000c680


	//   ....[8]....
        /*0198*/ 	.word	0x0000d5d0


	//   ....[9]....
        /*019c*/ 	.word	0x0000e4c0


	//----- nvinfo : EIATTR_MBARRIER_INSTR_OFFSETS
	.align		4
.L_45:
        /*01a0*/ 	.byte	0x04, 0x39
        /*01a2*/ 	.short	(.L_47 - .L_46)


	//   ....[0]....
.L_46:
        /*01a4*/ 	.word	0x00000620
        /*01a8*/ 	.word	0x000000ff
        /*01ac*/ 	.word	0x00000000
        /*01b0*/ 	.short	0x0100
        /*01b2*/ 	.byte	0x04
	.zero		1


	//   ....[1]....
        /*01b4*/ 	.word	0x00000630
        /*01b8*/ 	.word	0x000000ff
        /*01bc*/ 	.word	0x00000020
        /*01c0*/ 	.short	0x0100
        /*01c2*/ 	.byte	0x04
	.zero		1


	//   ....[2]....
        /*01c4*/ 	.word	0x00000640
        /*01c8*/ 	.word	0x000000ff
        /*01cc*/ 	.word	0x00000008
        /*01d0*/ 	.short	0x0100
        /*01d2*/ 	.byte	0x04
	.zero		1


	//   ....[3]....
        /*01d4*/ 	.word	0x00000650
        /*01d8*/ 	.word	0x000000ff
        /*01dc*/ 	.word	0x00000028
        /*01e0*/ 	.short	0x0100
        /*01e2*/ 	.byte	0x04
	.zero		1


	//   ....[4]....
        /*01e4*/ 	.word	0x00000660
        /*01e8*/ 	.word	0x000000ff
        /*01ec*/ 	.word	0x00000010
        /*01f0*/ 	.short	0x0100
        /*01f2*/ 	.byte	0x04
	.zero		1


	//   ....[5]....
        /*01f4*/ 	.word	0x00000670
        /*01f8*/ 	.word	0x000000ff
        /*01fc*/ 	.word	0x00000030
        /*0200*/ 	.short	0x0100
        /*0202*/ 	.byte	0x04
	.zero		1


	//   ....[6]....
        /*0204*/ 	.word	0x00000680
        /*0208*/ 	.word	0x000000ff
        /*020c*/ 	.word	0x00000018
        /*0210*/ 	.short	0x0100
        /*0212*/ 	.byte	0x04
	.zero		1


	//   ....[7]....
        /*0214*/ 	.word	0x00000690
        /*0218*/ 	.word	0x000000ff
        /*021c*/ 	.word	0x00000038
        /*0220*/ 	.short	0x0100
        /*0222*/ 	.byte	0x04
	.zero		1


	//   ....[8]....
        /*0224*/ 	.word	0x000007c0
        /*0228*/ 	.word	0x000000ff
        /*022c*/ 	.word	0x00000040
        /*0230*/ 	.short	0x0100
        /*0232*/ 	.byte	0x04
	.zero		1


	//   ....[9]....
        /*0234*/ 	.word	0x000007d0
        /*0238*/ 	.word	0x000000ff
        /*023c*/ 	.word	0x00000058
        /*0240*/ 	.short	0x0100
        /*0242*/ 	.byte	0x04
	.zero		1


	//   ....[10]....
        /*0244*/ 	.word	0x000007e0
        /*0248*/ 	.word	0x000000ff
        /*024c*/ 	.word	0x00000048
        /*0250*/ 	.short	0x0100
        /*0252*/ 	.byte	0x04
	.zero		1


	//   ....[11]....
        /*0254*/ 	.word	0x000007f0
        /*0258*/ 	.word	0x000000ff
        /*025c*/ 	.word	0x00000060
        /*0260*/ 	.short	0x0100
        /*0262*/ 	.byte	0x04
	.zero		1


	//   ....[12]....
        /*0264*/ 	.word	0x00000800
        /*0268*/ 	.word	0x000000ff
        /*026c*/ 	.word	0x00000050
        /*0270*/ 	.short	0x0100
        /*0272*/ 	.byte	0x04
	.zero		1


	//   ....[13]....
        /*0274*/ 	.word	0x00000810
        /*0278*/ 	.word	0x000000ff
        /*027c*/ 	.word	0x00000068
        /*0280*/ 	.short	0x0100
        /*0282*/ 	.byte	0x04
	.zero		1


	//   ....[14]....
        /*0284*/ 	.word	0x00000900
        /*0288*/ 	.word	0x000000ff
        /*028c*/ 	.word	0x00000070
        /*0290*/ 	.short	0x0100
        /*0292*/ 	.byte	0x06
	.zero		1


	//   ....[15]....
        /*0294*/ 	.word	0x00000910
        /*0298*/ 	.word	0x000000ff
        /*029c*/ 	.word	0x00000078
        /*02a0*/ 	.short	0x0100
        /*02a2*/ 	.byte	0x06
	.zero		1


	//   ....[16]....
        /*02a4*/ 	.word	0x00000a50
        /*02a8*/ 	.word	0x000000ff
        /*02ac*/ 	.word	0x00000080
        /*02b0*/ 	.short	0x0100
        /*02b2*/ 	.byte	0x06
	.zero		1


	//   ....[17]....
        /*02b4*/ 	.word	0x00000a60
        /*02b8*/ 	.word	0x000000ff
        /*02bc*/ 	.word	0x00000090
        /*02c0*/ 	.short	0x0100
        /*02c2*/ 	.byte	0x06
	.zero		1


	//   ....[18]....
        /*02c4*/ 	.word	0x00000a70
        /*02c8*/ 	.word	0x000000ff
        /*02cc*/ 	.word	0x00000088
        /*02d0*/ 	.short	0x0100
        /*02d2*/ 	.byte	0x06
	.zero		1


	//   ....[19]....
        /*02d4*/ 	.word	0x00000a80
        /*02d8*/ 	.word	0x000000ff
        /*02dc*/ 	.word	0x00000098
        /*02e0*/ 	.short	0x0100
        /*02e2*/ 	.byte	0x06
	.zero		1


	//   ....[20]....
        /*02e4*/ 	.word	0x00000bb0
        /*02e8*/ 	.word	0x000000ff
        /*02ec*/ 	.word	0x000000a0
        /*02f0*/ 	.short	0x0100
        /*02f2*/ 	.byte	0x04
	.zero		1


	//   ....[21]....
        /*02f4*/ 	.word	0x00000bc0
        /*02f8*/ 	.word	0x000000ff
        /*02fc*/ 	.word	0x000000a8
        /*0300*/ 	.short	0x0100
        /*0302*/ 	.byte	0x04
	.zero		1


	//   ....[22]....
        /*0304*/ 	.word	0x00000cc0
        /*0308*/ 	.word	0x000000ff
        /*030c*/ 	.word	0x000000b0
        /*0310*/ 	.short	0x0100
        /*0312*/ 	.byte	0x04
	.zero		1


	//   ....[23]....
        /*0314*/ 	.word	0x00000cd0
        /*0318*/ 	.word	0x000000ff
        /*031c*/ 	.word	0x000000c0
        /*0320*/ 	.short	0x0100
        /*0322*/ 	.byte	0x04
	.zero		1


	//   ....[24]....
        /*0324*/ 	.word	0x00000ce0
        /*0328*/ 	.word	0x000000ff
        /*032c*/ 	.word	0x000000b8
        /*0330*/ 	.short	0x0100
        /*0332*/ 	.byte	0x04
	.zero		1


	//   ....[25]....
        /*0334*/ 	.word	0x00000cf0
        /*0338*/ 	.word	0x000000ff
        /*033c*/ 	.word	0x000000c8
        /*0340*/ 	.short	0x0100
        /*0342*/ 	.byte	0x04
	.zero		1


	//   ....[26]....
        /*0344*/ 	.word	0x00000df0
        /*0348*/ 	.word	0x000000ff
        /*034c*/ 	.word	0x000000d0
        /*0350*/ 	.short	0x0100
        /*0352*/ 	.byte	0x06
	.zero		1


	//   ....[27]....
        /*0354*/ 	.word	0x00001870
        /*0358*/ 	.word	0x00000003
        /*035c*/ 	.word	0x000000c0
        /*0360*/ 	.short	0x010a
        /*0362*/ 	.byte	0xff
	.zero		1


	//   ....[28]....
        /*0364*/ 	.word	0x000018a0
        /*0368*/ 	.word	0x00000003
        /*036c*/ 	.word	0x000000b0
        /*0370*/ 	.short	0x0101
        /*0372*/ 	.byte	0xff
	.zero		1


	//   ....[29]....
        /*0374*/ 	.word	0x00001910
        /*0378*/ 	.word	0x000000ff
        /*037c*/ 	.word	0x00000020
        /*0380*/ 	.short	0x010a
        /*0382*/ 	.byte	0x04
	.zero		1


	//   ....[30]....
        /*0384*/ 	.word	0x00001a30
        /*0388*/ 	.word	0x000000ff
        /*038c*/ 	.word	0x00000020
        /*0390*/ 	.short	0x010a
        /*0392*/ 	.byte	0x21
	.zero		1


	//   ....[31]....
        /*0394*/ 	.word	0x00001ba0
        /*0398*/ 	.word	0x000000ff
        /*039c*/ 	.word	0x00000020
        /*03a0*/ 	.short	0x010a
        /*03a2*/ 	.byte	0x07
	.zero		1


	//   ....[32]....
        /*03a4*/ 	.word	0x00001d00
        /*03a8*/ 	.word	0x000000ff
        /*03ac*/ 	.word	0x00000078
        /*03b0*/ 	.short	0x0101
        /*03b2*/ 	.byte	0x06
	.zero		1


	//   ....[33]....
        /*03b4*/ 	.word	0x00001d30
        /*03b8*/ 	.word	0x00000003
        /*03bc*/ 	.word	0x00000080
        /*03c0*/ 	.short	0x010a
        /*03c2*/ 	.byte	0xff
	.zero		1


	//   ....[34]....
        /*03c4*/ 	.word	0x00001e80
        /*03c8*/ 	.word	0x00000000
        /*03cc*/ 	.word	0x00000000
        /*03d0*/ 	.short	0x0101
        /*03d2*/ 	.byte	0xff
	.zero		1


	//   ....[35]....
        /*03d4*/ 	.word	0x00002410
        /*03d8*/ 	.word	0x000000ff
        /*03dc*/ 	.word	0x00000000
        /*03e0*/ 	.short	0x010a
        /*03e2*/ 	.byte	0x04
	.zero		1


	//   ....[36]....
        /*03e4*/ 	.word	0x000024a0
        /*03e8*/ 	.word	0x000000ff
        /*03ec*/ 	.word	0x00000000
        /*03f0*/ 	.short	0x010a
        /*03f2*/ 	.byte	0x05
	.zero		1


	//   ....[37]....
        /*03f4*/ 	.word	0x00002530
        /*03f8*/ 	.word	0x000000ff
        /*03fc*/ 	.word	0x00000000
        /*0400*/ 	.short	0x010a
        /*0402*/ 	.byte	0x05
	.zero		1


	//   ....[38]....
        /*0404*/ 	.word	0x000025d0
        /*0408*/ 	.word	0x00000000
        /*040c*/ 	.word	0x00000000
        /*0410*/ 	.short	0x010a
        /*0412*/ 	.byte	0xff
	.zero		1


	//   ....[39]....
        /*0414*/ 	.word	0x000026f0
        /*0418*/ 	.word	0x00000000
        /*041c*/ 	.word	0x000000b0
        /*0420*/ 	.short	0x010a
        /*0422*/ 	.byte	0xff
	.zero		1


	//   ....[40]....
        /*0424*/ 	.word	0x00002750
        /*0428*/ 	.word	0x00000004
        /*042c*/ 	.word	0x00000000
        /*0430*/ 	.short	0x0101
        /*0432*/ 	.byte	0xff
	.zero		1


	//   ....[41]....
        /*0434*/ 	.word	0x00002770
        /*0438*/ 	.word	0x000000ff
        /*043c*/ 	.word	0x00000090
        /*0440*/ 	.short	0x010a
        /*0442*/ 	.byte	0x04
	.zero		1


	//   ....[42]....
        /*0444*/ 	.word	0x00002890
        /*0448*/ 	.word	0x00000000
        /*044c*/ 	.word	0x00000080
        /*0450*/ 	.short	0x010a
        /*0452*/ 	.byte	0xff
	.zero		1


	//   ....[43]....
        /*0454*/ 	.word	0x000029a0
        /*0458*/ 	.word	0x00000000
        /*045c*/ 	.word	0x00000000
        /*0460*/ 	.short	0x0101
        /*0462*/ 	.byte	0xff
	.zero		1


	//   ....[44]....
        /*0464*/ 	.word	0x00002a30
        /*0468*/ 	.word	0x000000ff
        /*046c*/ 	.word	0x00000090
        /*0470*/ 	.short	0x0106
        /*0472*/ 	.byte	0x04
	.zero		1


	//   ....[45]....
        /*0474*/ 	.word	0x00002a50
        /*0478*/ 	.word	0x000000ff
        /*047c*/ 	.word	0x00000090
        /*0480*/ 	.short	0x010a
        /*0482*/ 	.byte	0x04
	.zero		1


	//   ....[46]....
        /*0484*/ 	.word	0x00002ae0
        /*0488*/ 	.word	0x000000ff
        /*048c*/ 	.word	0x00000090
        /*0490*/ 	.short	0x0106
        /*0492*/ 	.byte	0x07
	.zero		1


	//   ....[47]....
        /*0494*/ 	.word	0x00002b20
        /*0498*/ 	.word	0x00000000
        /*049c*/ 	.word	0x00000090
        /*04a0*/ 	.short	0x010a
        /*04a2*/ 	.byte	0xff
	.zero		1


	//   ....[48]....
        /*04a4*/ 	.word	0x00003030
        /*04a8*/ 	.word	0x00000000
        /*04ac*/ 	.word	0x00000080
        /*04b0*/ 	.short	0x010a
        /*04b2*/ 	.byte	0xff
	.zero		1


	//   ....[49]....
        /*04b4*/ 	.word	0x000030f0
        /*04b8*/ 	.word	0x00000000
        /*04bc*/ 	.word	0x00000000
        /*04c0*/ 	.short	0x0101
        /*04c2*/ 	.byte	0xff
	.zero		1


	//   ....[50]....
        /*04c4*/ 	.word	0x000031c0
        /*04c8*/ 	.word	0x000000ff
        /*04cc*/ 	.word	0x00000000
        /*04d0*/ 	.short	0x010a
        /*04d2*/ 	.byte	0x04
	.zero		1


	//   ....[51]....
        /*04d4*/ 	.word	0x00003230
        /*04d8*/ 	.word	0x000000ff
        /*04dc*/ 	.word	0x00000000
        /*04e0*/ 	.short	0x010a
        /*04e2*/ 	.byte	0x08
	.zero		1


	//   ....[52]....
        /*04e4*/ 	.word	0x000032f0
        /*04e8*/ 	.word	0x000000ff
        /*04ec*/ 	.word	0x00000000
        /*04f0*/ 	.short	0x010a
        /*04f2*/ 	.byte	0x04
	.zero		1


	//   ....[53]....
        /*04f4*/ 	.word	0x00003390
        /*04f8*/ 	.word	0x000000ff
        /*04fc*/ 	.word	0x000000a8
        /*0500*/ 	.short	0x010a
        /*0502*/ 	.byte	0x10
	.zero		1


	//   ....[54]....
        /*0504*/ 	.word	0x000036c0
        /*0508*/ 	.word	0x000000ff
        /*050c*/ 	.word	0x000000d0
        /*0510*/ 	.short	0x010a
        /*0512*/ 	.byte	0x10
	.zero		1


	//   ....[55]....
        /*0514*/ 	.word	0x00003be0
        /*0518*/ 	.word	0x00000008
        /*051c*/ 	.word	0x00000080
        /*0520*/ 	.short	0x010a
        /*0522*/ 	.byte	0xff
	.zero		1


	//   ....[56]....
        /*0524*/ 	.word	0x00003d50
        /*0528*/ 	.word	0x00000000
        /*052c*/ 	.word	0x00000000
        /*0530*/ 	.short	0x0101
        /*0532*/ 	.byte	0xff
	.zero		1


	//   ....[57]....
        /*0534*/ 	.word	0x00004220
        /*0538*/ 	.word	0x000000ff
        /*053c*/ 	.word	0x00000078
        /*0540*/ 	.short	0x010a
        /*0542*/ 	.byte	0x20
	.zero		1


	//   ....[58]....
        /*0544*/ 	.word	0x00004400
        /*0548*/ 	.word	0x000000ff
        /*054c*/ 	.word	0x00000058
        /*0550*/ 	.short	0x010a
        /*0552*/ 	.byte	0x10
	.zero		1


	//   ....[59]....
        /*0554*/ 	.word	0x00004760
        /*0558*/ 	.word	0x000000ff
        /*055c*/ 	.word	0x00000040
        /*0560*/ 	.short	0x010b
        /*0562*/ 	.byte	0x10
	.zero		1


	//   ....[60]....
        /*0564*/ 	.word	0x000047e0
        /*0568*/ 	.word	0x000000ff
        /*056c*/ 	.word	0x00000000
        /*0570*/ 	.short	0x0101
        /*0572*/ 	.byte	0x04
	.zero		1


	//   ....[61]....
        /*0574*/ 	.word	0x00004800
        /*0578*/ 	.word	0x000000ff
        /*057c*/ 	.word	0x00000058
        /*0580*/ 	.short	0x010a
        /*0582*/ 	.byte	0x11
	.zero		1


	//   ....[62]....
        /*0584*/ 	.word	0x00004b10
        /*0588*/ 	.word	0x000000ff
        /*058c*/ 	.word	0x00000040
        /*0590*/ 	.short	0x010b
        /*0592*/ 	.byte	0x11
	.zero		1


	//   ....[63]....
        /*0594*/ 	.word	0x00004b90
        /*0598*/ 	.word	0x000000ff
        /*059c*/ 	.word	0x00000000
        /*05a0*/ 	.short	0x0101
        /*05a2*/ 	.byte	0x04
	.zero		1


	//   ....[64]....
        /*05a4*/ 	.word	0x00004bb0
        /*05a8*/ 	.word	0x000000ff
        /*05ac*/ 	.word	0x00000058
        /*05b0*/ 	.short	0x010a
        /*05b2*/ 	.byte	0x10
	.zero		1


	//   ....[65]....
        /*05b4*/ 	.word	0x00004eb0
        /*05b8*/ 	.word	0x000000ff
        /*05bc*/ 	.word	0x00000040
        /*05c0*/ 	.short	0x010b
        /*05c2*/ 	.byte	0x10
	.zero		1


	//   ....[66]....
        /*05c4*/ 	.word	0x00004f30
        /*05c8*/ 	.word	0x000000ff
        /*05cc*/ 	.word	0x00000000
        /*05d0*/ 	.short	0x0101
        /*05d2*/ 	.byte	0x04
	.zero		1


	//   ....[67]....
        /*05d4*/ 	.word	0x00004f50
        /*05d8*/ 	.word	0x000000ff
        /*05dc*/ 	.word	0x00000058
        /*05e0*/ 	.short	0x010a
        /*05e2*/ 	.byte	0x15
	.zero		1


	//   ....[68]....
        /*05e4*/ 	.word	0x00005230
        /*05e8*/ 	.word	0x000000ff
        /*05ec*/ 	.word	0x00000040
        /*05f0*/ 	.short	0x010b
        /*05f2*/ 	.byte	0x15
	.zero		1


	//   ....[69]....
        /*05f4*/ 	.word	0x00005250
        /*05f8*/ 	.word	0x000000ff
        /*05fc*/ 	.word	0x00000000
        /*0600*/ 	.short	0x0101
        /*0602*/ 	.byte	0x04
	.zero		1


	//   ....[70]....
        /*0604*/ 	.word	0x00005270
        /*0608*/ 	.word	0x000000ff
        /*060c*/ 	.word	0x00000058
        /*0610*/ 	.short	0x010a
        /*0612*/ 	.byte	0x06
	.zero		1


	//   ....[71]....
        /*0614*/ 	.word	0x00005570
        /*0618*/ 	.word	0x000000ff
        /*061c*/ 	.word	0x00000040
        /*0620*/ 	.short	0x010b
        /*0622*/ 	.byte	0x06
	.zero		1


	//   ....[72]....
        /*0624*/ 	.word	0x00005580
        /*0628*/ 	.word	0x000000ff
        /*062c*/ 	.word	0x00000000
        /*0630*/ 	.short	0x0101
        /*0632*/ 	.byte	0x04
	.zero		1


	//   ....[73]....
        /*0634*/ 	.word	0x00005590
        /*0638*/ 	.word	0x000000ff
        /*063c*/ 	.word	0x00000058
        /*0640*/ 	.short	0x010a
        /*0642*/ 	.byte	0x10
	.zero		1


	//   ....[74]....
        /*0644*/ 	.word	0x00005890
        /*0648*/ 	.word	0x000000ff
        /*064c*/ 	.word	0x00000040
        /*0650*/ 	.short	0x010b
        /*0652*/ 	.byte	0x10
	.zero		1


	//   ....[75]....
        /*0654*/ 	.word	0x00005910
        /*0658*/ 	.word	0x000000ff
        /*065c*/ 	.word	0x00000000
        /*0660*/ 	.short	0x0101
        /*0662*/ 	.byte	0x04
	.zero		1


	//   ....[76]....
        /*0664*/ 	.word	0x00005930
        /*0668*/ 	.word	0x000000ff
        /*066c*/ 	.word	0x00000058
        /*0670*/ 	.short	0x010a
        /*0672*/ 	.byte	0x11
	.zero		1


	//   ....[77]....
        /*0674*/ 	.word	0x00005c30
        /*0678*/ 	.word	0x000000ff
        /*067c*/ 	.word	0x00000040
        /*0680*/ 	.short	0x010b
        /*0682*/ 	.byte	0x11
	.zero		1


	//   ....[78]....
        /*0684*/ 	.word	0x00005cb0
        /*0688*/ 	.word	0x000000ff
        /*068c*/ 	.word	0x00000000
        /*0690*/ 	.short	0x0101
        /*0692*/ 	.byte	0x04
	.zero		1


	//   ....[79]....
        /*0694*/ 	.word	0x00005cd0
        /*0698*/ 	.word	0x000000ff
        /*069c*/ 	.word	0x00000058
        /*06a0*/ 	.short	0x010a
        /*06a2*/ 	.byte	0x10
	.zero		1


	//   ....[80]....
        /*06a4*/ 	.word	0x00006030
        /*06a8*/ 	.word	0x000000ff
        /*06ac*/ 	.word	0x00000040
        /*06b0*/ 	.short	0x010b
        /*06b2*/ 	.byte	0x10
	.zero		1


	//   ....[81]....
        /*06b4*/ 	.word	0x000060b0
        /*06b8*/ 	.word	0x000000ff
        /*06bc*/ 	.word	0x00000000
        /*06c0*/ 	.short	0x0101
        /*06c2*/ 	.byte	0x04
	.zero		1


	//   ....[82]....
        /*06c4*/ 	.word	0x00006100
        /*06c8*/ 	.word	0x000000ff
        /*06cc*/ 	.word	0x00000000
        /*06d0*/ 	.short	0x010a
        /*06d2*/ 	.byte	0x04
	.zero		1


	//   ....[83]....
        /*06d4*/ 	.word	0x00006190
        /*06d8*/ 	.word	0x000000ff
        /*06dc*/ 	.word	0x00000000
        /*06e0*/ 	.short	0x010a
        /*06e2*/ 	.byte	0x05
	.zero		1


	//   ....[84]....
        /*06e4*/ 	.word	0x00006230
        /*06e8*/ 	.word	0x00000000
        /*06ec*/ 	.word	0x00000000
        /*06f0*/ 	.short	0x010a
        /*06f2*/ 	.byte	0xff
	.zero		1


	//   ....[85]....
        /*06f4*/ 	.word	0x000065a0
        /*06f8*/ 	.word	0x00000000
        /*06fc*/ 	.word	0x00000080
        /*0700*/ 	.short	0x010a
        /*0702*/ 	.byte	0xff
	.zero		1


	//   ....[86]....
        /*0704*/ 	.word	0x00006670
        /*0708*/ 	.word	0x00000000
        /*070c*/ 	.word	0x00000000
        /*0710*/ 	.short	0x0101
        /*0712*/ 	.byte	0xff
	.zero		1


	//   ....[87]....
        /*0714*/ 	.word	0x00007360
        /*0718*/ 	.word	0x00000004
        /*071c*/ 	.word	0x00000040
        /*0720*/ 	.short	0x010a
        /*0722*/ 	.byte	0xff
	.zero		1


	//   ....[88]....
        /*0724*/ 	.word	0x00007460
        /*0728*/ 	.word	0x000000ff
        /*072c*/ 	.word	0x000000a0
        /*0730*/ 	.short	0x010a
        /*0732*/ 	.byte	0x2f
	.zero		1


	//   ....[89]....
        /*0734*/ 	.word	0x00007520
        /*0738*/ 	.word	0x00000004
        /*073c*/ 	.word	0x00000040
        /*0740*/ 	.short	0x010a
        /*0742*/ 	.byte	0xff
	.zero		1


	//   ....[90]....
        /*0744*/ 	.word	0x00007920
        /*0748*/ 	.word	0x000000ff
        /*074c*/ 	.word	0x000000a0
        /*0750*/ 	.short	0x010a
        /*0752*/ 	.byte	0x2f
	.zero		1


	//   ....[91]....
        /*0754*/ 	.word	0x00007ad0
        /*0758*/ 	.word	0x000000ff
        /*075c*/ 	.word	0x00000000
        /*0760*/ 	.short	0x0101
        /*0762*/ 	.byte	0x04
	.zero		1


	//   ....[92]....
        /*0764*/ 	.word	0x00008450
        /*0768*/ 	.word	0x00000000
        /*076c*/ 	.word	0x00000000
        /*0770*/ 	.short	0x0101
        /*0772*/ 	.byte	0xff
	.zero		1


	//   ....[93]....
        /*0774*/ 	.word	0x00008460
        /*0778*/ 	.word	0x00000005
        /*077c*/ 	.word	0x00000040
        /*0780*/ 	.short	0x010a
        /*0782*/ 	.byte	0xff
	.zero		1


	//   ....[94]....
        /*0784*/ 	.word	0x00008540
        /*0788*/ 	.word	0x00000005
        /*078c*/ 	.word	0x00000040
        /*0790*/ 	.short	0x010a
        /*0792*/ 	.byte	0xff
	.zero		1


	//   ....[95]....
        /*0794*/ 	.word	0x00009370
        /*0798*/ 	.word	0x00000027
        /*079c*/ 	.word	0x00000000
        /*07a0*/ 	.short	0x0101
        /*07a2*/ 	.byte	0xff
	.zero		1


	//   ....[96]....
        /*07a4*/ 	.word	0x000093e0
        /*07a8*/ 	.word	0x00000005
        /*07ac*/ 	.word	0x00000040
        /*07b0*/ 	.short	0x010a
        /*07b2*/ 	.byte	0xff
	.zero		1


	//   ....[97]....
        /*07b4*/ 	.word	0x00009480
        /*07b8*/ 	.word	0x00000005
        /*07bc*/ 	.word	0x00000040
        /*07c0*/ 	.short	0x010a
        /*07c2*/ 	.byte	0xff
	.zero		1


	//   ....[98]....
        /*07c4*/ 	.word	0x0000a2c0
        /*07c8*/ 	.word	0x00000027
        /*07cc*/ 	.word	0x00000000
        /*07d0*/ 	.short	0x0101
        /*07d2*/ 	.byte	0xff
	.zero		1


	//   ....[99]....
        /*07d4*/ 	.word	0x0000a330
        /*07d8*/ 	.word	0x00000005
        /*07dc*/ 	.word	0x00000040
        /*07e0*/ 	.short	0x010a
        /*07e2*/ 	.byte	0xff
	.zero		1


	//   ....[100]....
        /*07e4*/ 	.word	0x0000a3d0
        /*07e8*/ 	.word	0x00000005
        /*07ec*/ 	.word	0x00000040
        /*07f0*/ 	.short	0x010a
        /*07f2*/ 	.byte	0xff
	.zero		1


	//   ....[101]....
        /*07f4*/ 	.word	0x0000b210
        /*07f8*/ 	.word	0x00000027
        /*07fc*/ 	.word	0x00000000
        /*0800*/ 	.short	0x0101
        /*0802*/ 	.byte	0xff
	.zero		1


	//   ....[102]....
        /*0804*/ 	.word	0x0000b280
        /*0808*/ 	.word	0x00000005
        /*080c*/ 	.word	0x00000040
        /*0810*/ 	.short	0x010a
        /*0812*/ 	.byte	0xff
	.zero		1


	//   ....[103]....
        /*0814*/ 	.word	0x0000b320
        /*0818*/ 	.word	0x00000005
        /*081c*/ 	.word	0x00000040
        /*0820*/ 	.short	0x010a
        /*0822*/ 	.byte	0xff
	.zero		1


	//   ....[104]....
        /*0824*/ 	.word	0x0000c160
        /*0828*/ 	.word	0x00000027
        /*082c*/ 	.word	0x00000000
        /*0830*/ 	.short	0x0101
        /*0832*/ 	.byte	0xff
	.zero		1


	//   ....[105]....
        /*0834*/ 	.word	0x0000c1d0
        /*0838*/ 	.word	0x00000005
        /*083c*/ 	.word	0x00000040
        /*0840*/ 	.short	0x010a
        /*0842*/ 	.byte	0xff
	.zero		1


	//   ....[106]....
        /*0844*/ 	.word	0x0000c270
        /*0848*/ 	.word	0x00000005
        /*084c*/ 	.word	0x00000040
        /*0850*/ 	.short	0x010a
        /*0852*/ 	.byte	0xff
	.zero		1


	//   ....[107]....
        /*0854*/ 	.word	0x0000d0b0
        /*0858*/ 	.word	0x00000027
        /*085c*/ 	.word	0x00000000
        /*0860*/ 	.short	0x0101
        /*0862*/ 	.byte	0xff
	.zero		1


	//   ....[108]....
        /*0864*/ 	.word	0x0000d120
        /*0868*/ 	.word	0x00000005
        /*086c*/ 	.word	0x00000040
        /*0870*/ 	.short	0x010a
        /*0872*/ 	.byte	0xff
	.zero		1


	//   ....[109]....
        /*0874*/ 	.word	0x0000d1c0
        /*0878*/ 	.word	0x00000005
        /*087c*/ 	.word	0x00000040
        /*0880*/ 	.short	0x010a
        /*0882*/ 	.byte	0xff
	.zero		1


	//   ....[110]....
        /*0884*/ 	.word	0x0000dfe0
        /*0888*/ 	.word	0x00000027
        /*088c*/ 	.word	0x00000000
        /*0890*/ 	.short	0x0101
        /*0892*/ 	.byte	0xff
	.zero		1


	//   ....[111]....
        /*0894*/ 	.word	0x0000e050
        /*0898*/ 	.word	0x00000003
        /*089c*/ 	.word	0x00000040
        /*08a0*/ 	.short	0x010a
        /*08a2*/ 	.byte	0xff
	.zero		1


	//   ....[112]....
        /*08a4*/ 	.word	0x0000e100
        /*08a8*/ 	.word	0x00000003
        /*08ac*/ 	.word	0x00000040
        /*08b0*/ 	.short	0x010a
        /*08b2*/ 	.byte	0xff
	.zero		1


	//   ....[113]....
        /*08b4*/ 	.word	0x0000ef00
        /*08b8*/ 	.word	0x00000000
        /*08bc*/ 	.word	0x00000000
        /*08c0*/ 	.short	0x0101
        /*08c2*/ 	.byte	0xff
	.zero		1


	//   ....[114]....
        /*08c4*/ 	.word	0x0000f000
        /*08c8*/ 	.word	0x000000ff
        /*08cc*/ 	.word	0x000000d0
        /*08d0*/ 	.short	0x0101
        /*08d2*/ 	.byte	0x2f
	.zero		1


	//   ....[115]....
        /*08d4*/ 	.word	0x0000f190
        /*08d8*/ 	.word	0x000000ff
        /*08dc*/ 	.word	0x00000000
        /*08e0*/ 	.short	0x0101
        /*08e2*/ 	.byte	0x04
	.zero		1


	//   ....[116]....
        /*08e4*/ 	.word	0x0000f1b0
        /*08e8*/ 	.word	0x00000003
        /*08ec*/ 	.word	0x000000c0
        /*08f0*/ 	.short	0x010a
        /*08f2*/ 	.byte	0xff
	.zero		1


	//   ....[117]....
        /*08f4*/ 	.word	0x0000f210
        /*08f8*/ 	.word	0x00000000
        /*08fc*/ 	.word	0x00000020
        /*0900*/ 	.short	0x010a
        /*0902*/ 	.byte	0xff
	.zero		1


	//   ....[118]....
        /*0904*/ 	.word	0x0000f260
        /*0908*/ 	.word	0x00000003
        /*090c*/ 	.word	0x00000080
        /*0910*/ 	.short	0x010a
        /*0912*/ 	.byte	0xff
	.zero		1


	//   ....[119]....
        /*0914*/ 	.word	0x0000f2c0
        /*0918*/ 	.word	0x00000000
        /*091c*/ 	.word	0x00000000
        /*0920*/ 	.short	0x010a
        /*0922*/ 	.byte	0xff
	.zero		1


	//   ....[120]....
        /*0924*/ 	.word	0x0000f320
        /*0928*/ 	.word	0x00000000
        /*092c*/ 	.word	0x00000000
        /*0930*/ 	.short	0x010a
        /*0932*/ 	.byte	0xff
	.zero		1


	//   ....[121]....
        /*0934*/ 	.word	0x0000f380
        /*0938*/ 	.word	0x00000000
        /*093c*/ 	.word	0x00000000
        /*0940*/ 	.short	0x010a
        /*0942*/ 	.byte	0xff
	.zero		1


	//   ....[122]....
        /*0944*/ 	.word	0x0000f3d0
        /*0948*/ 	.word	0x00000000
        /*094c*/ 	.word	0x000000b0
        /*0950*/ 	.short	0x010a
        /*0952*/ 	.byte	0xff
	.zero		1


	//   ....[123]....
        /*0954*/ 	.word	0x0000f430
        /*0958*/ 	.word	0x00000000
        /*095c*/ 	.word	0x00000090
        /*0960*/ 	.short	0x010a
        /*0962*/ 	.byte	0xff
	.zero		1


	//   ....[124]....
        /*0964*/ 	.word	0x0000f480
        /*0968*/ 	.word	0x00000000
        /*096c*/ 	.word	0x00000080
        /*0970*/ 	.short	0x010a
        /*0972*/ 	.byte	0xff
	.zero		1


	//   ....[125]....
        /*0974*/ 	.word	0x0000f4e0
        /*0978*/ 	.word	0x00000000
        /*097c*/ 	.word	0x00000090
        /*0980*/ 	.short	0x010a
        /*0982*/ 	.byte	0xff
	.zero		1


	//   ....[126]....
        /*0984*/ 	.word	0x0000f530
        /*0988*/ 	.word	0x00000000
        /*098c*/ 	.word	0x00000080
        /*0990*/ 	.short	0x010a
        /*0992*/ 	.byte	0xff
	.zero		1


	//   ....[127]....
        /*0994*/ 	.word	0x0000f590
        /*0998*/ 	.word	0x00000000
        /*099c*/ 	.word	0x00000000
        /*09a0*/ 	.short	0x010a
        /*09a2*/ 	.byte	0xff
	.zero		1


	//   ....[128]....
        /*09a4*/ 	.word	0x0000f5f0
        /*09a8*/ 	.word	0x00000000
        /*09ac*/ 	.word	0x000000a8
        /*09b0*/ 	.short	0x010a
        /*09b2*/ 	.byte	0xff
	.zero		1


	//   ....[129]....
        /*09b4*/ 	.word	0x0000f650
        /*09b8*/ 	.word	0x00000000
        /*09bc*/ 	.word	0x000000d0
        /*09c0*/ 	.short	0x010a
        /*09c2*/ 	.byte	0xff
	.zero		1


	//   ....[130]....
        /*09c4*/ 	.word	0x0000f6a0
        /*09c8*/ 	.word	0x00000008
        /*09cc*/ 	.word	0x00000080
        /*09d0*/ 	.short	0x010a
        /*09d2*/ 	.byte	0xff
	.zero		1


	//   ....[131]....
        /*09d4*/ 	.word	0x0000f700
        /*09d8*/ 	.word	0x00000000
        /*09dc*/ 	.word	0x00000078
        /*09e0*/ 	.short	0x010a
        /*09e2*/ 	.byte	0xff
	.zero		1


	//   ....[132]....
        /*09e4*/ 	.word	0x0000f760
        /*09e8*/ 	.word	0x00000000
        /*09ec*/ 	.word	0x00000058
        /*09f0*/ 	.short	0x010a
        /*09f2*/ 	.byte	0xff
	.zero		1


	//   ....[133]....
        /*09f4*/ 	.word	0x0000f7c0
        /*09f8*/ 	.word	0x00000000
        /*09fc*/ 	.word	0x00000058
        /*0a00*/ 	.short	0x010a
        /*0a02*/ 	.byte	0xff
	.zero		1


	//   ....[134]....
        /*0a04*/ 	.word	0x0000f820
        /*0a08*/ 	.word	0x00000000
        /*0a0c*/ 	.word	0x00000058
        /*0a10*/ 	.short	0x010a
        /*0a12*/ 	.byte	0xff
	.zero		1


	//   ....[135]....
        /*0a14*/ 	.word	0x0000f880
        /*0a18*/ 	.word	0x00000000
        /*0a1c*/ 	.word	0x00000058
        /*0a20*/ 	.short	0x010a
        /*0a22*/ 	.byte	0xff
	.zero		1


	//   ....[136]....
        /*0a24*/ 	.word	0x0000f8e0
        /*0a28*/ 	.word	0x00000000
        /*0a2c*/ 	.word	0x00000058
        /*0a30*/ 	.short	0x010a
        /*0a32*/ 	.byte	0xff
	.zero		1


	//   ....[137]....
        /*0a34*/ 	.word	0x0000f940
        /*0a38*/ 	.word	0x00000000
        /*0a3c*/ 	.word	0x00000058
        /*0a40*/ 	.short	0x010a
        /*0a42*/ 	.byte	0xff
	.zero		1


	//   ....[138]....
        /*0a44*/ 	.word	0x0000f9a0
        /*0a48*/ 	.word	0x00000000
        /*0a4c*/ 	.word	0x00000058
        /*0a50*/ 	.short	0x010a
        /*0a52*/ 	.byte	0xff
	.zero		1


	//   ....[139]....
        /*0a54*/ 	.word	0x0000fa00
        /*0a58*/ 	.word	0x00000000
        /*0a5c*/ 	.word	0x00000058
        /*0a60*/ 	.short	0x010a
        /*0a62*/ 	.byte	0xff
	.zero		1


	//   ....[140]....
        /*0a64*/ 	.word	0x0000fa60
        /*0a68*/ 	.word	0x00000000
        /*0a6c*/ 	.word	0x00000000
        /*0a70*/ 	.short	0x010a
        /*0a72*/ 	.byte	0xff
	.zero		1


	//   ....[141]....
        /*0a74*/ 	.word	0x0000fac0
        /*0a78*/ 	.word	0x00000000
        /*0a7c*/ 	.word	0x00000000
        /*0a80*/ 	.short	0x010a
        /*0a82*/ 	.byte	0xff
	.zero		1


	//   ....[142]....
        /*0a84*/ 	.word	0x0000fb10
        /*0a88*/ 	.word	0x00000000
        /*0a8c*/ 	.word	0x00000080
        /*0a90*/ 	.short	0x010a
        /*0a92*/ 	.byte	0xff
	.zero		1


	//   ....[143]....
        /*0a94*/ 	.word	0x0000fb60
        /*0a98*/ 	.word	0x00000004
        /*0a9c*/ 	.word	0x00000040
        /*0aa0*/ 	.short	0x010a
        /*0aa2*/ 	.byte	0xff
	.zero		1


	//   ....[144]....
        /*0aa4*/ 	.word	0x0000fbc0
        /*0aa8*/ 	.word	0x00000003
        /*0aac*/ 	.word	0x000000a0
        /*0ab0*/ 	.short	0x010a
        /*0ab2*/ 	.byte	0xff
	.zero		1


	//   ....[145]....
        /*0ab4*/ 	.word	0x0000fc10
        /*0ab8*/ 	.word	0x00000005
        /*0abc*/ 	.word	0x00000040
        /*0ac0*/ 	.short	0x010a
        /*0ac2*/ 	.byte	0xff
	.zero		1


	//   ....[146]....
        /*0ac4*/ 	.word	0x0000fc60
        /*0ac8*/ 	.word	0x00000005
        /*0acc*/ 	.word	0x00000040
        /*0ad0*/ 	.short	0x010a
        /*0ad2*/ 	.byte	0xff
	.zero		1


	//   ....[147]....
        /*0ad4*/ 	.word	0x0000fcb0
        /*0ad8*/ 	.word	0x00000005
        /*0adc*/ 	.word	0x00000040
        /*0ae0*/ 	.short	0x010a
        /*0ae2*/ 	.byte	0xff
	.zero		1


	//   ....[148]....
        /*0ae4*/ 	.word	0x0000fd00
        /*0ae8*/ 	.word	0x00000005
        /*0aec*/ 	.word	0x00000040
        /*0af0*/ 	.short	0x010a
        /*0af2*/ 	.byte	0xff
	.zero		1


	//   ....[149]....
        /*0af4*/ 	.word	0x0000fd50
        /*0af8*/ 	.word	0x00000005
        /*0afc*/ 	.word	0x00000040
        /*0b00*/ 	.short	0x010a
        /*0b02*/ 	.byte	0xff
	.zero		1


	//   ....[150]....
        /*0b04*/ 	.word	0x0000fda0
        /*0b08*/ 	.word	0x00000005
        /*0b0c*/ 	.word	0x00000040
        /*0b10*/ 	.short	0x010a
        /*0b12*/ 	.byte	0xff
	.zero		1


	//   ....[151]....
        /*0b14*/ 	.word	0x0000fdf0
        /*0b18*/ 	.word	0x00000003
        /*0b1c*/ 	.word	0x00000040
        /*0b20*/ 	.short	0x010a
        /*0b22*/ 	.byte	0xff
	.zero		1


	//----- nvinfo : EIATTR_NUM_MBARRIERS
	.align		4
.L_47:
        /*0b24*/ 	.byte	0x03, 0x38
        /*0b26*/ 	.short	0x001b


	//----- nvinfo : EIATTR_EXIT_INSTR_OFFSETS
	.align		4
        /*0b28*/ 	.byte	0x04, 0x1c
        /*0b2a*/ 	.short	(.L_49 - .L_48)


	//   ....[0]....
.L_48:
        /*0b2c*/ 	.word	0x00002600


	//   ....[1]....
        /*0b30*/ 	.word	0x00002af0


	//   ....[2]....
        /*0b34*/ 	.word	0x00002b50


	//   ....[3]....
        /*0b38*/ 	.word	0x00003920


	//   ....[4]....
        /*0b3c*/ 	.word	0x00006260


	//   ....[5]....
        /*0b40*/ 	.word	0x000062a0


	//   ....[6]....
        /*0b44*/ 	.word	0x0000f080


	//   ....[7]....
        /*0b48*/ 	.word	0x0000f100


	//   ....[8]....
        /*0b4c*/ 	.word	0x0000f130


	//   ....[9]....
        /*0b50*/ 	.word	0x0000f1a0


	//----- nvinfo : EIATTR_MAX_THREADS
	.align		4
.L_49:
        /*0b54*/ 	.byte	0x04, 0x05
        /*0b56*/ 	.short	(.L_51 - .L_50)
.L_50:
        /*0b58*/ 	.word	0x00000100
        /*0b5c*/ 	.word	0x00000001
        /*0b60*/ 	.word	0x00000001


	//----- nvinfo : EIATTR_CRS_STACK_SIZE
	.align		4
.L_51:
        /*0b64*/ 	.byte	0x04, 0x1e
        /*0b66*/ 	.short	(.L_53 - .L_52)
.L_52:
        /*0b68*/ 	.word	0x00000000


	//----- nvinfo : EIATTR_CBANK_PARAM_SIZE
	.align		4
.L_53:
        /*0b6c*/ 	.byte	0x03, 0x19
        /*0b6e*/ 	.short	0x0a00


	//----- nvinfo : EIATTR_PARAM_CBANK
	.align		4
        /*0b70*/ 	.byte	0x04, 0x0a
        /*0b72*/ 	.short	(.L_55 - .L_54)
	.align		4
.L_54:
        /*0b74*/ 	.word	index@(.nv.constant0._ZN7cutlass13device_kernelINS_4gemm6kernel13GemmUniversalIN4cute5tupleIJiiiiEEENS1_10collective13CollectiveMmaINS1_41MainloopSm100TmaUmmaWarpSpecializedSparseILi4ELi2ELi1ENS5_IJNS4_1CILi1EEENSA_ILi2EEESB_EEEEENS5_IJNSA_ILi128EEENSA_ILi256EEENSA_ILi64EEEEEENS_6half_tENS5_IJNS4_6LayoutINS5_IJiNS5_IJSC_iEEEiEEENS5_IJlNS5_IJSB_SC_EEElEEEEENSK_INS5_IJNS5_IJNS5_IJNSA_ILi8EEESC_SQ_EEEiEEENS5_IJNS5_IJNSA_ILi16EEESC_NSA_ILi4EEEEEEiEEEiEEENS5_IJNS5_IJNS5_IJSF_ST_NSA_ILi2048EEEEEENSA_ILi16384EEEEEENS5_IJNS5_IJSB_NSA_ILi1024EEENSA_ILi32EEEEEElEEElEEEEEEEESJ_NS5_IJlSB_lEEENS4_8TiledMMAINS4_8MMA_AtomIJNS4_27SM100_MMA_F16BF16_SS_SPARSEISJ_SJ_fLi128ELi256ELNS4_4UMMA5MajorE0ELS1E_0ELNS1D_7ScaleInE0ELS1F_0EEEEEENSK_INS5_IJSB_SB_SB_EEENS5_IJNSA_ILi0EEES1J_S1J_EEEEENS5_IJNS4_10UnderscoreES1M_S1M_EEEEENS4_23SM90_TMA_LOAD_MULTICASTENS4_14ComposedLayoutINS4_7SwizzleILi2ELi4ELi3EEENS4_25smem_sparse_ptr_flag_bitsILi2ELi16EEENSK_INS5_IJNS5_IJSB_SQ_EEENS5_IJSC_S13_EEEEEENS5_IJNS5_IJS1J_SH_EEESN_EEEEEEEvNS4_8identityENS4_13SM90_TMA_LOADENS1Q_INS1R_ILi3ELi4ELi3EEENS4_18smem_ptr_flag_bitsILi16EEENSK_INS5_IJSQ_SH_EEENS5_IJSH_SB_EEEEEEEvS22_EENS_8epilogue10collective18CollectiveEpilogueINS2C_23Sm100TmaWarpSpecializedILi3ELi2ELi32ELb1ELb0EEEJSI_NS5_IJNSK_ISF_SB_EENSK_IS13_SB_EEEEEfNS5_IJSB_llEEEfS2K_NS2C_6fusion15FusionCallbacksIS2G_NS2L_17LinearCombinationIffffLNS_15FloatRoundStyleE2EEESI_S2J_JEEENS4_5SM1004TMEM4LOAD26SM100_TMEM_LOAD_32dp32b32xES23_NS1Q_INS1R_ILi2ELi5ELi2EEENS25_ILi32EEENSK_INS5_IJS13_SU_EEENS5_IJSB_S13_EEEEEEENS4_39AutoVectorizingCopyWithAssumedAlignmentILi128EEENS4_14SM90_TMA_STOREES30_S32_S32_EEEvvEEEEvNT_6ParamsE)
        /*0b78*/ 	.short	0x0380
        /*0b7a*/ 	.short	0x0a00


	//----- nvinfo : EIATTR_SW_WAR
	.align		4
.L_55:
        /*0b7c*/ 	.byte	0x04, 0x36
        /*0b7e*/ 	.short	(.L_57 - .L_56)
.L_56:
        /*0b80*/ 	.word	0x00000008
.L_57:


//--------------------- .nv.callgraph             --------------------------
	.section	.nv.callgraph,"",@"SHT_CUDA_CALLGRAPH"
	.align	4
	.sectionentsize	8
	.align		4
        /*0000*/ 	.word	0x00000000
	.align		4
        /*0004*/ 	.word	0xffffffff
	.align		4
        /*0008*/ 	.word	index@(_ZN7cutlass13device_kernelINS_4gemm6kernel13GemmUniversalIN4cute5tupleIJiiiiEEENS1_10collective13CollectiveMmaINS1_41MainloopSm100TmaUmmaWarpSpecializedSparseILi4ELi2ELi1ENS5_IJNS4_1CILi1EEENSA_ILi2EEESB_EEEEENS5_IJNSA_ILi128EEENSA_ILi256EEENSA_ILi64EEEEEENS_6half_tENS5_IJNS4_6LayoutINS5_IJiNS5_IJSC_iEEEiEEENS5_IJlNS5_IJSB_SC_EEElEEEEENSK_INS5_IJNS5_IJNS5_IJNSA_ILi8EEESC_SQ_EEEiEEENS5_IJNS5_IJNSA_ILi16EEESC_NSA_ILi4EEEEEEiEEEiEEENS5_IJNS5_IJNS5_IJSF_ST_NSA_ILi2048EEEEEENSA_ILi16384EEEEEENS5_IJNS5_IJSB_NSA_ILi1024EEENSA_ILi32EEEEEElEEElEEEEEEEESJ_NS5_IJlSB_lEEENS4_8TiledMMAINS4_8MMA_AtomIJNS4_27SM100_MMA_F16BF16_SS_SPARSEISJ_SJ_fLi128ELi256ELNS4_4UMMA5MajorE0ELS1E_0ELNS1D_7ScaleInE0ELS1F_0EEEEEENSK_INS5_IJSB_SB_SB_EEENS5_IJNSA_ILi0EEES1J_S1J_EEEEENS5_IJNS4_10UnderscoreES1M_S1M_EEEEENS4_23SM90_TMA_LOAD_MULTICASTENS4_14ComposedLayoutINS4_7SwizzleILi2ELi4ELi3EEENS4_25smem_sparse_ptr_flag_bitsILi2ELi16EEENSK_INS5_IJNS5_IJSB_SQ_EEENS5_IJSC_S13_EEEEEENS5_IJNS5_IJS1J_SH_EEESN_EEEEEEEvNS4_8identityENS4_13SM90_TMA_LOADENS1Q_INS1R_ILi3ELi4ELi3EEENS4_18smem_ptr_flag_bitsILi16EEENSK_INS5_IJSQ_SH_EEENS5_IJSH_SB_EEEEEEEvS22_EENS_8epilogue10collective18CollectiveEpilogueINS2C_23Sm100TmaWarpSpecializedILi3ELi2ELi32ELb1ELb0EEEJSI_NS5_IJNSK_ISF_SB_EENSK_IS13_SB_EEEEEfNS5_IJSB_llEEEfS2K_NS2C_6fusion15FusionCallbacksIS2G_NS2L_17LinearCombinationIffffLNS_15FloatRoundStyleE2EEESI_S2J_JEEENS4_5SM1004TMEM4LOAD26SM100_TMEM_LOAD_32dp32b32xES23_NS1Q_INS1R_ILi2ELi5ELi2EEENS25_ILi32EEENSK_INS5_IJS13_SU_EEENS5_IJSB_S13_EEEEEEENS4_39AutoVectorizingCopyWithAssumedAlignmentILi128EEENS4_14SM90_TMA_STOREES30_S32_S32_EEEvvEEEEvNT_6ParamsE)
	.align		4
        /*000c*/ 	.word	index@(__assertfail)
	.align		4
        /*0010*/ 	.word	0x00000000
	.align		4
        /*0014*/ 	.word	0xfffffffe
	.align		4
        /*0018*/ 	.word	0x00000000
	.align		4
        /*001c*/ 	.word	0xfffffffd
	.align		4
        /*0020*/ 	.word	0x00000000
	.align		4
        /*0024*/ 	.word	0xfffffffc


//--------------------- .nv.constant4             --------------------------
	.section	.nv.constant4,"a",@progbits
	.align	8
	.align		8
.nv.constant4:
        /*0000*/ 	.dword	__assertfail
	.align		8
        /*0008*/ 	.dword	__unnamed_1
	.align		8
        /*0010*/ 	.dword	__unnamed_2
	.align		8
        /*0018*/ 	.dword	_ZN39_INTERNAL_077dfc51_4_k_cu_322439ec_27864cuda3std3__45__cpo5beginE
	.align		8
        /*0020*/ 	.dword	_ZN39_INTERNAL_077dfc51_4_k_cu_322439ec_27864cuda3std3__45__cpo3endE
	.align		8
        /*0028*/ 	.dword	_ZN39_INTERNAL_077dfc51_4_k_cu_322439ec_27864cuda3std3__45__cpo6cbeginE
	.align		8
        /*0030*/ 	.dword	_ZN39_INTERNAL_077dfc51_4_k_cu_322439ec_27864cuda3std3__45__cpo4cendE
	.align		8
        /*0038*/ 	.dword	_ZN39_INTERNAL_077dfc51_4_k_cu_322439ec_27864cuda3std3__441_GLOBAL__N__077dfc51_4_k_cu_322439ec_27866ignoreE
	.align		8
        /*0040*/ 	.dword	_ZN39_INTERNAL_077dfc51_4_k_cu_322439ec_27864cuda3std3__419piecewise_constructE
	.align		8
        /*0048*/ 	.dword	_ZN39_INTERNAL_077dfc51_4_k_cu_322439ec_27864cuda3std3__48in_placeE
	.align		8
        /*0050*/ 	.dword	_ZN39_INTERNAL_077dfc51_4_k_cu_322439ec_27864cuda3std6ranges3__45__cpo4swapE
	.align		8
        /*0058*/ 	.dword	_ZN39_INTERNAL_077dfc51_4_k_cu_322439ec_27864cuda3std6ranges3__45__cpo9iter_moveE
	.align		8
        /*0060*/ 	.dword	_ZN39_INTERNAL_077dfc51_4_k_cu_322439ec_27864cute7productE
	.align		8
        /*0068*/ 	.dword	_ZN39_INTERNAL_077dfc51_4_k_cu_322439ec_27864cute1_E
	.align		8
        /*0070*/ 	.dword	$str$25
	.align		8
        /*0078*/ 	.dword	$str$26
	.align		8
        /*0080*/ 	.dword	$str$27
	.align		8
        /*0088*/ 	.dword	$str$28


//--------------------- .text._ZN7cutlass13device_kernelINS_4gemm6kernel13GemmUniversalIN4cute5tupleIJiiiiEEENS1_10collective13CollectiveMmaINS1_41MainloopSm100TmaUmmaWarpSpecializedSparseILi4ELi2ELi1ENS5_IJNS4_1CILi1EEENSA_ILi2EEESB_EEEEENS5_IJNSA_ILi128EEENSA_ILi256EEENSA_ILi64EEEEEENS_6half_tENS5_IJNS4_6LayoutINS5_IJiNS5_IJSC_iEEEiEEENS5_IJlNS5_IJSB_SC_EEElEEEEENSK_INS5_IJNS5_IJNS5_IJNSA_ILi8EEESC_SQ_EEEiEEENS5_IJNS5_IJNSA_ILi16EEESC_NSA_ILi4EEEEEEiEEEiEEENS5_IJNS5_IJNS5_IJSF_ST_NSA_ILi2048EEEEEENSA_ILi16384EEEEEENS5_IJNS5_IJSB_NSA_ILi1024EEENSA_ILi32EEEEEElEEElEEEEEEEESJ_NS5_IJlSB_lEEENS4_8TiledMMAINS4_8MMA_AtomIJNS4_27SM100_MMA_F16BF16_SS_SPARSEISJ_SJ_fLi128ELi256ELNS4_4UMMA5MajorE0ELS1E_0ELNS1D_7ScaleInE0ELS1F_0EEEEEENSK_INS5_IJSB_SB_SB_EEENS5_IJNSA_ILi0EEES1J_S1J_EEEEENS5_IJNS4_10UnderscoreES1M_S1M_EEEEENS4_23SM90_TMA_LOAD_MULTICASTENS4_14ComposedLayoutINS4_7SwizzleILi2ELi4ELi3EEENS4_25smem_sparse_ptr_flag_bitsILi2ELi16EEENSK_INS5_IJNS5_IJSB_SQ_EEENS5_IJSC_S13_EEEEEENS5_IJNS5_IJS1J_SH_EEESN_EEEEEEEvNS4_8identityENS4_13SM90_TMA_LOADENS1Q_INS1R_ILi3ELi4ELi3EEENS4_18smem_ptr_flag_bitsILi16EEENSK_INS5_IJSQ_SH_EEENS5_IJSH_SB_EEEEEEEvS22_EENS_8epilogue10collective18CollectiveEpilogueINS2C_23Sm100TmaWarpSpecializedILi3ELi2ELi32ELb1ELb0EEEJSI_NS5_IJNSK_ISF_SB_EENSK_IS13_SB_EEEEEfNS5_IJSB_llEEEfS2K_NS2C_6fusion15FusionCallbacksIS2G_NS2L_17LinearCombinationIffffLNS_15FloatRoundStyleE2EEESI_S2J_JEEENS4_5SM1004TMEM4LOAD26SM100_TMEM_LOAD_32dp32b32xES23_NS1Q_INS1R_ILi2ELi5ELi2EEENS25_ILi32EEENSK_INS5_IJS13_SU_EEENS5_IJSB_S13_EEEEEEENS4_39AutoVectorizingCopyWithAssumedAlignmentILi128EEENS4_14SM90_TMA_STOREES30_S32_S32_EEEvvEEEEvNT_6ParamsE --------------------------
	.section	.text._ZN7cutlass13device_kernelINS_4gemm6kernel13GemmUniversalIN4cute5tupleIJiiiiEEENS1_10collective13CollectiveMmaINS1_41MainloopSm100TmaUmmaWarpSpecializedSparseILi4ELi2ELi1ENS5_IJNS4_1CILi1EEENSA_ILi2EEESB_EEEEENS5_IJNSA_ILi128EEENSA_ILi256EEENSA_ILi64EEEEEENS_6half_tENS5_IJNS4_6LayoutINS5_IJiNS5_IJSC_iEEEiEEENS5_IJlNS5_IJSB_SC_EEElEEEEENSK_INS5_IJNS5_IJNS5_IJNSA_ILi8EEESC_SQ_EEEiEEENS5_IJNS5_IJNSA_ILi16EEESC_NSA_ILi4EEEEEEiEEEiEEENS5_IJNS5_IJNS5_IJSF_ST_NSA_ILi2048EEEEEENSA_ILi16384EEEEEENS5_IJNS5_IJSB_NSA_ILi1024EEENSA_ILi32EEEEEElEEElEEEEEEEESJ_NS5_IJlSB_lEEENS4_8TiledMMAINS4_8MMA_AtomIJNS4_27SM100_MMA_F16BF16_SS_SPARSEISJ_SJ_fLi128ELi256ELNS4_4UMMA5MajorE0ELS1E_0ELNS1D_7ScaleInE0ELS1F_0EEEEEENSK_INS5_IJSB_SB_SB_EEENS5_IJNSA_ILi0EEES1J_S1J_EEEEENS5_IJNS4_10UnderscoreES1M_S1M_EEEEENS4_23SM90_TMA_LOAD_MULTICASTENS4_14ComposedLayoutINS4_7SwizzleILi2ELi4ELi3EEENS4_25smem_sparse_ptr_flag_bitsILi2ELi16EEENSK_INS5_IJNS5_IJSB_SQ_EEENS5_IJSC_S13_EEEEEENS5_IJNS5_IJS1J_SH_EEESN_EEEEEEEvNS4_8identityENS4_13SM90_TMA_LOADENS1Q_INS1R_ILi3ELi4ELi3EEENS4_18smem_ptr_flag_bitsILi16EEENSK_INS5_IJSQ_SH_EEENS5_IJSH_SB_EEEEEEEvS22_EENS_8epilogue10collective18CollectiveEpilogueINS2C_23Sm100TmaWarpSpecializedILi3ELi2ELi32ELb1ELb0EEEJSI_NS5_IJNSK_ISF_SB_EENSK_IS13_SB_EEEEEfNS5_IJSB_llEEEfS2K_NS2C_6fusion15FusionCallbacksIS2G_NS2L_17LinearCombinationIffffLNS_15FloatRoundStyleE2EEESI_S2J_JEEENS4_5SM1004TMEM4LOAD26SM100_TMEM_LOAD_32dp32b32xES23_NS1Q_INS1R_ILi2ELi5ELi2EEENS25_ILi32EEENSK_INS5_IJS13_SU_EEENS5_IJSB_S13_EEEEEEENS4_39AutoVectorizingCopyWithAssumedAlignmentILi128EEENS4_14SM90_TMA_STOREES30_S32_S32_EEEvvEEEEvNT_6ParamsE,"ax",@progbits
	.align	128
.text._ZN7cutlass13device_kernelINS_4gemm6kernel13GemmUniversalIN4cute5tupleIJiiiiEEENS1_10collective13CollectiveMmaINS1_41MainloopSm100TmaUmmaWarpSpecializedSparseILi4ELi2ELi1ENS5_IJNS4_1CILi1EEENSA_ILi2EEESB_EEEEENS5_IJNSA_ILi128EEENSA_ILi256EEENSA_ILi64EEEEEENS_6half_tENS5_IJNS4_6LayoutINS5_IJiNS5_IJSC_iEEEiEEENS5_IJlNS5_IJSB_SC_EEElEEEEENSK_INS5_IJNS5_IJNS5_IJNSA_ILi8EEESC_SQ_EEEiEEENS5_IJNS5_IJNSA_ILi16EEESC_NSA_ILi4EEEEEEiEEEiEEENS5_IJNS5_IJNS5_IJSF_ST_NSA_ILi2048EEEEEENSA_ILi16384EEEEEENS5_IJNS5_IJSB_NSA_ILi1024EEENSA_ILi32EEEEEElEEElEEEEEEEESJ_NS5_IJlSB_lEEENS4_8TiledMMAINS4_8MMA_AtomIJNS4_27SM100_MMA_F16BF16_SS_SPARSEISJ_SJ_fLi128ELi256ELNS4_4UMMA5MajorE0ELS1E_0ELNS1D_7ScaleInE0ELS1F_0EEEEEENSK_INS5_IJSB_SB_SB_EEENS5_IJNSA_ILi0EEES1J_S1J_EEEEENS5_IJNS4_10UnderscoreES1M_S1M_EEEEENS4_23SM90_TMA_LOAD_MULTICASTENS4_14ComposedLayoutINS4_7SwizzleILi2ELi4ELi3EEENS4_25smem_sparse_ptr_flag_bitsILi2ELi16EEENSK_INS5_IJNS5_IJSB_SQ_EEENS5_IJSC_S13_EEEEEENS5_IJNS5_IJS1J_SH_EEESN_EEEEEEEvNS4_8identityENS4_13SM90_TMA_LOADENS1Q_INS1R_ILi3ELi4ELi3EEENS4_18smem_ptr_flag_bitsILi16EEENSK_INS5_IJSQ_SH_EEENS5_IJSH_SB_EEEEEEEvS22_EENS_8epilogue10collective18CollectiveEpilogueINS2C_23Sm100TmaWarpSpecializedILi3ELi2ELi32ELb1ELb0EEEJSI_NS5_IJNSK_ISF_SB_EENSK_IS13_SB_EEEEEfNS5_IJSB_llEEEfS2K_NS2C_6fusion15FusionCallbacksIS2G_NS2L_17LinearCombinationIffffLNS_15FloatRoundStyleE2EEESI_S2J_JEEENS4_5SM1004TMEM4LOAD26SM100_TMEM_LOAD_32dp32b32xES23_NS1Q_INS1R_ILi2ELi5ELi2EEENS25_ILi32EEENSK_INS5_IJS13_SU_EEENS5_IJSB_S13_EEEEEEENS4_39AutoVectorizingCopyWithAssumedAlignmentILi128EEENS4_14SM90_TMA_STOREES30_S32_S32_EEEvvEEEEvNT_6ParamsE:
        .type           _ZN7cutlass13device_kernelINS_4gemm6kernel13GemmUniversalIN4cute5tupleIJiiiiEEENS1_10collective13CollectiveMmaINS1_41MainloopSm100TmaUmmaWarpSpecializedSparseILi4ELi2ELi1ENS5_IJNS4_1CILi1EEENSA_ILi2EEESB_EEEEENS5_IJNSA_ILi128EEENSA_ILi256EEENSA_ILi64EEEEEENS_6half_tENS5_IJNS4_6LayoutINS5_IJiNS5_IJSC_iEEEiEEENS5_IJlNS5_IJSB_SC_EEElEEEEENSK_INS5_IJNS5_IJNS5_IJNSA_ILi8EEESC_SQ_EEEiEEENS5_IJNS5_IJNSA_ILi16EEESC_NSA_ILi4EEEEEEiEEEiEEENS5_IJNS5_IJNS5_IJSF_ST_NSA_ILi2048EEEEEENSA_ILi16384EEEEEENS5_IJNS5_IJSB_NSA_ILi1024EEENSA_ILi32EEEEEElEEElEEEEEEEESJ_NS5_IJlSB_lEEENS4_8TiledMMAINS4_8MMA_AtomIJNS4_27SM100_MMA_F16BF16_SS_SPARSEISJ_SJ_fLi128ELi256ELNS4_4UMMA5MajorE0ELS1E_0ELNS1D_7ScaleInE0ELS1F_0EEEEEENSK_INS5_IJSB_SB_SB_EEENS5_IJNSA_ILi0EEES1J_S1J_EEEEENS5_IJNS4_10UnderscoreES1M_S1M_EEEEENS4_23SM90_TMA_LOAD_MULTICASTENS4_14ComposedLayoutINS4_7SwizzleILi2ELi4ELi3EEENS4_25smem_sparse_ptr_flag_bitsILi2ELi16EEENSK_INS5_IJNS5_IJSB_SQ_EEENS5_IJSC_S13_EEEEEENS5_IJNS5_IJS1J_SH_EEESN_EEEEEEEvNS4_8identityENS4_13SM90_TMA_LOADENS1Q_INS1R_ILi3ELi4ELi3EEENS4_18smem_ptr_flag_bitsILi16EEENSK_INS5_IJSQ_SH_EEENS5_IJSH_SB_EEEEEEEvS22_EENS_8epilogue10collective18CollectiveEpilogueINS2C_23Sm100TmaWarpSpecializedILi3ELi2ELi32ELb1ELb0EEEJSI_NS5_IJNSK_ISF_SB_EENSK_IS13_SB_EEEEEfNS5_IJSB_llEEEfS2K_NS2C_6fusion15FusionCallbacksIS2G_NS2L_17LinearCombinationIffffLNS_15FloatRoundStyleE2EEESI_S2J_JEEENS4_5SM1004TMEM4LOAD26SM100_TMEM_LOAD_32dp32b32xES23_NS1Q_INS1R_ILi2ELi5ELi2EEENS25_ILi32EEENSK_INS5_IJS13_SU_EEENS5_IJSB_S13_EEEEEEENS4_39AutoVectorizingCopyWithAssumedAlignmentILi128EEENS4_14SM90_TMA_STOREES30_S32_S32_EEEvvEEEEvNT_6ParamsE,@function
        .size           _ZN7cutlass13device_kernelINS_4gemm6kernel13GemmUniversalIN4cute5tupleIJiiiiEEENS1_10collective13CollectiveMmaINS1_41MainloopSm100TmaUmmaWarpSpecializedSparseILi4ELi2ELi1ENS5_IJNS4_1CILi1EEENSA_ILi2EEESB_EEEEENS5_IJNSA_ILi128EEENSA_ILi256EEENSA_ILi64EEEEEENS_6half_tENS5_IJNS4_6LayoutINS5_IJiNS5_IJSC_iEEEiEEENS5_IJlNS5_IJSB_SC_EEElEEEEENSK_INS5_IJNS5_IJNS5_IJNSA_ILi8EEESC_SQ_EEEiEEENS5_IJNS5_IJNSA_ILi16EEESC_NSA_ILi4EEEEEEiEEEiEEENS5_IJNS5_IJNS5_IJSF_ST_NSA_ILi2048EEEEEENSA_ILi16384EEEEEENS5_IJNS5_IJSB_NSA_ILi1024EEENSA_ILi32EEEEEElEEElEEEEEEEESJ_NS5_IJlSB_lEEENS4_8TiledMMAINS4_8MMA_AtomIJNS4_27SM100_MMA_F16BF16_SS_SPARSEISJ_SJ_fLi128ELi256ELNS4_4UMMA5MajorE0ELS1E_0ELNS1D_7ScaleInE0ELS1F_0EEEEEENSK_INS5_IJSB_SB_SB_EEENS5_IJNSA_ILi0EEES1J_S1J_EEEEENS5_IJNS4_10UnderscoreES1M_S1M_EEEEENS4_23SM90_TMA_LOAD_MULTICASTENS4_14ComposedLayoutINS4_7SwizzleILi2ELi4ELi3EEENS4_25smem_sparse_ptr_flag_bitsILi2ELi16EEENSK_INS5_IJNS5_IJSB_SQ_EEENS5_IJSC_S13_EEEEEENS5_IJNS5_IJS1J_SH_EEESN_EEEEEEEvNS4_8identityENS4_13SM90_TMA_LOADENS1Q_INS1R_ILi3ELi4ELi3EEENS4_18smem_ptr_flag_bitsILi16EEENSK_INS5_IJSQ_SH_EEENS5_IJSH_SB_EEEEEEEvS22_EENS_8epilogue10collective18CollectiveEpilogueINS2C_23Sm100TmaWarpSpecializedILi3ELi2ELi32ELb1ELb0EEEJSI_NS5_IJNSK_ISF_SB_EENSK_IS13_SB_EEEEEfNS5_IJSB_llEEEfS2K_NS2C_6fusion15FusionCallbacksIS2G_NS2L_17LinearCombinationIffffLNS_15FloatRoundStyleE2EEESI_S2J_JEEENS4_5SM1004TMEM4LOAD26SM100_TMEM_LOAD_32dp32b32xES23_NS1Q_INS1R_ILi2ELi5ELi2EEENS25_ILi32EEENSK_INS5_IJS13_SU_EEENS5_IJSB_S13_EEEEEEENS4_39AutoVectorizingCopyWithAssumedAlignmentILi128EEENS4_14SM90_TMA_STOREES30_S32_S32_EEEvvEEEEvNT_6ParamsE,(.L_x_220 - _ZN7cutlass13device_kernelINS_4gemm6kernel13GemmUniversalIN4cute5tupleIJiiiiEEENS1_10collective13CollectiveMmaINS1_41MainloopSm100TmaUmmaWarpSpecializedSparseILi4ELi2ELi1ENS5_IJNS4_1CILi1EEENSA_ILi2EEESB_EEEEENS5_IJNSA_ILi128EEENSA_ILi256EEENSA_ILi64EEEEEENS_6half_tENS5_IJNS4_6LayoutINS5_IJiNS5_IJSC_iEEEiEEENS5_IJlNS5_IJSB_SC_EEElEEEEENSK_INS5_IJNS5_IJNS5_IJNSA_ILi8EEESC_SQ_EEEiEEENS5_IJNS5_IJNSA_ILi16EEESC_NSA_ILi4EEEEEEiEEEiEEENS5_IJNS5_IJNS5_IJSF_ST_NSA_ILi2048EEEEEENSA_ILi16384EEEEEENS5_IJNS5_IJSB_NSA_ILi1024EEENSA_ILi32EEEEEElEEElEEEEEEEESJ_NS5_IJlSB_lEEENS4_8TiledMMAINS4_8MMA_AtomIJNS4_27SM100_MMA_F16BF16_SS_SPARSEISJ_SJ_fLi128ELi256ELNS4_4UMMA5MajorE0ELS1E_0ELNS1D_7ScaleInE0ELS1F_0EEEEEENSK_INS5_IJSB_SB_SB_EEENS5_IJNSA_ILi0EEES1J_S1J_EEEEENS5_IJNS4_10UnderscoreES1M_S1M_EEEEENS4_23SM90_TMA_LOAD_MULTICASTENS4_14ComposedLayoutINS4_7SwizzleILi2ELi4ELi3EEENS4_25smem_sparse_ptr_flag_bitsILi2ELi16EEENSK_INS5_IJNS5_IJSB_SQ_EEENS5_IJSC_S13_EEEEEENS5_IJNS5_IJS1J_SH_EEESN_EEEEEEEvNS4_8identityENS4_13SM90_TMA_LOADENS1Q_INS1R_ILi3ELi4ELi3EEENS4_18smem_ptr_flag_bitsILi16EEENSK_INS5_IJSQ_SH_EEENS5_IJSH_SB_EEEEEEEvS22_EENS_8epilogue10collective18CollectiveEpilogueINS2C_23Sm100TmaWarpSpecializedILi3ELi2ELi32ELb1ELb0EEEJSI_NS5_IJNSK_ISF_SB_EENSK_IS13_SB_EEEEEfNS5_IJSB_llEEEfS2K_NS2C_6fusion15FusionCallbacksIS2G_NS2L_17LinearCombinationIffffLNS_15FloatRoundStyleE2EEESI_S2J_JEEENS4_5SM1004TMEM4LOAD26SM100_TMEM_LOAD_32dp32b32xES23_NS1Q_INS1R_ILi2ELi5ELi2EEENS25_ILi32EEENSK_INS5_IJS13_SU_EEENS5_IJSB_S13_EEEEEEENS4_39AutoVectorizingCopyWithAssumedAlignmentILi128EEENS4_14SM90_TMA_STOREES30_S32_S32_EEEvvEEEEvNT_6ParamsE)
        .other          _ZN7cutlass13device_kernelINS_4gemm6kernel13GemmUniversalIN4cute5tupleIJiiiiEEENS1_10collective13CollectiveMmaINS1_41MainloopSm100TmaUmmaWarpSpecializedSparseILi4ELi2ELi1ENS5_IJNS4_1CILi1EEENSA_ILi2EEESB_EEEEENS5_IJNSA_ILi128EEENSA_ILi256EEENSA_ILi64EEEEEENS_6half_tENS5_IJNS4_6LayoutINS5_IJiNS5_IJSC_iEEEiEEENS5_IJlNS5_IJSB_SC_EEElEEEEENSK_INS5_IJNS5_IJNS5_IJNSA_ILi8EEESC_SQ_EEEiEEENS5_IJNS5_IJNSA_ILi16EEESC_NSA_ILi4EEEEEEiEEEiEEENS5_IJNS5_IJNS5_IJSF_ST_NSA_ILi2048EEEEEENSA_ILi16384EEEEEENS5_IJNS5_IJSB_NSA_ILi1024EEENSA_ILi32EEEEEElEEElEEEEEEEESJ_NS5_IJlSB_lEEENS4_8TiledMMAINS4_8MMA_AtomIJNS4_27SM100_MMA_F16BF16_SS_SPARSEISJ_SJ_fLi128ELi256ELNS4_4UMMA5MajorE0ELS1E_0ELNS1D_7ScaleInE0ELS1F_0EEEEEENSK_INS5_IJSB_SB_SB_EEENS5_IJNSA_ILi0EEES1J_S1J_EEEEENS5_IJNS4_10UnderscoreES1M_S1M_EEEEENS4_23SM90_TMA_LOAD_MULTICASTENS4_14ComposedLayoutINS4_7SwizzleILi2ELi4ELi3EEENS4_25smem_sparse_ptr_flag_bitsILi2ELi16EEENSK_INS5_IJNS5_IJSB_SQ_EEENS5_IJSC_S13_EEEEEENS5_IJNS5_IJS1J_SH_EEESN_EEEEEEEvNS4_8identityENS4_13SM90_TMA_LOADENS1Q_INS1R_ILi3ELi4ELi3EEENS4_18smem_ptr_flag_bitsILi16EEENSK_INS5_IJSQ_SH_EEENS5_IJSH_SB_EEEEEEEvS22_EENS_8epilogue10collective18CollectiveEpilogueINS2C_23Sm100TmaWarpSpecializedILi3ELi2ELi32ELb1ELb0EEEJSI_NS5_IJNSK_ISF_SB_EENSK_IS13_SB_EEEEEfNS5_IJSB_llEEEfS2K_NS2C_6fusion15FusionCallbacksIS2G_NS2L_17LinearCombinationIffffLNS_15FloatRoundStyleE2EEESI_S2J_JEEENS4_5SM1004TMEM4LOAD26SM100_TMEM_LOAD_32dp32b32xES23_NS1Q_INS1R_ILi2ELi5ELi2EEENS25_ILi32EEENSK_INS5_IJS13_SU_EEENS5_IJSB_S13_EEEEEEENS4_39AutoVectorizingCopyWithAssumedAlignmentILi128EEENS4_14SM90_TMA_STOREES30_S32_S32_EEEvvEEEEvNT_6ParamsE,@"STO_CUDA_ENTRY STV_DEFAULT"
_ZN7cutlass13device_kernelINS_4gemm6kernel13GemmUniversalIN4cute5tupleIJiiiiEEENS1_10collective13CollectiveMmaINS1_41MainloopSm100TmaUmmaWarpSpecializedSparseILi4ELi2ELi1ENS5_IJNS4_1CILi1EEENSA_ILi2EEESB_EEEEENS5_IJNSA_ILi128EEENSA_ILi256EEENSA_ILi64EEEEEENS_6half_tENS5_IJNS4_6LayoutINS5_IJiNS5_IJSC_iEEEiEEENS5_IJlNS5_IJSB_SC_EEElEEEEENSK_INS5_IJNS5_IJNS5_IJNSA_ILi8EEESC_SQ_EEEiEEENS5_IJNS5_IJNSA_ILi16EEESC_NSA_ILi4EEEEEEiEEEiEEENS5_IJNS5_IJNS5_IJSF_ST_NSA_ILi2048EEEEEENSA_ILi16384EEEEEENS5_IJNS5_IJSB_NSA_ILi1024EEENSA_ILi32EEEEEElEEElEEEEEEEESJ_NS5_IJlSB_lEEENS4_8TiledMMAINS4_8MMA_AtomIJNS4_27SM100_MMA_F16BF16_SS_SPARSEISJ_SJ_fLi128ELi256ELNS4_4UMMA5MajorE0ELS1E_0ELNS1D_7ScaleInE0ELS1F_0EEEEEENSK_INS5_IJSB_SB_SB_EEENS5_IJNSA_ILi0EEES1J_S1J_EEEEENS5_IJNS4_10UnderscoreES1M_S1M_EEEEENS4_23SM90_TMA_LOAD_MULTICASTENS4_14ComposedLayoutINS4_7SwizzleILi2ELi4ELi3EEENS4_25smem_sparse_ptr_flag_bitsILi2ELi16EEENSK_INS5_IJNS5_IJSB_SQ_EEENS5_IJSC_S13_EEEEEENS5_IJNS5_IJS1J_SH_EEESN_EEEEEEEvNS4_8identityENS4_13SM90_TMA_LOADENS1Q_INS1R_ILi3ELi4ELi3EEENS4_18smem_ptr_flag_bitsILi16EEENSK_INS5_IJSQ_SH_EEENS5_IJSH_SB_EEEEEEEvS22_EENS_8epilogue10collective18CollectiveEpilogueINS2C_23Sm100TmaWarpSpecializedILi3ELi2ELi32ELb1ELb0EEEJSI_NS5_IJNSK_ISF_SB_EENSK_IS13_SB_EEEEEfNS5_IJSB_llEEEfS2K_NS2C_6fusion15FusionCallbacksIS2G_NS2L_17LinearCombinationIffffLNS_15FloatRoundStyleE2EEESI_S2J_JEEENS4_5SM1004TMEM4LOAD26SM100_TMEM_LOAD_32dp32b32xES23_NS1Q_INS1R_ILi2ELi5ELi2EEENS25_ILi32EEENSK_INS5_IJS13_SU_EEENS5_IJSB_S13_EEEEEEENS4_39AutoVectorizingCopyWithAssumedAlignmentILi128EEENS4_14SM90_TMA_STOREES30_S32_S32_EEEvvEEEEvNT_6ParamsE:
[----:B------:R-:W1:Y:S01]  /*0000*/  LDC R1, c[0x0][0x37c] ;  /* 0x0000df00ff017b82 */ /* 0x000e620000000800 */
[----:B------:R-:W2:Y:S01]  /*0010*/  S2R R93, SR_TID.X ;  /* 0x00000000005d7919 */ /* 0x000ea20000002100 */
[----:B------:R-:W3:Y:S01]  /*0020*/  LDCU.64 UR10, c[0x0][0xa90] ;  /* 0x00015200ff0a77ac */ /* 0x000ee20008000a00 */
[----:B------:R-:W-:Y:S02]  /*0030*/  PRMT R79, RZ, 0x7610, R79 ;  /* 0x00007610ff4f7816 */ /* 0x000fe4000000004f */
[----:B------:R-:W-:Y:S01]  /*0040*/  ELECT P3, URZ, PT ;  /* 0x0000000000ff782f */ /* 0x000fe20003860000 */
[----:B---3--:R-:W-:-:S04]  /*0050*/  UISETP.NE.U32.AND UP0, UPT, UR10, URZ, UPT ;  /* 0x000000ff0a00728c */ /* 0x008fc8000bf05070 */
[----:B------:R-:W-:Y:S01]  /*0060*/  UISETP.NE.AND.EX UP0, UPT, UR11, URZ, UPT, UP0 ;  /* 0x000000ff0b00728c */ /* 0x000fe2000bf05300 */
[----:B--2---:R-:W-:-:S05]  /*0070*/  SHF.R.U32.HI R80, RZ, 0x5, R93 ;  /* 0x00000005ff507819 */ /* 0x004fca000001165d */
[----:B------:R-:W2:Y:S02]  /*0080*/  SHFL.IDX PT, R0, R80, RZ, 0x1f ;  /* 0x00001fff50007589 */ /* 0x000ea400000e0000 */
[----:B--2---:R-:W-:Y:S01]  /*0090*/  R2UR UR20, R0 ;  /* 0x00000000001472ca */ /* 0x004fe200000e0000 */
[----:B-1----:R-:W-:-:S14]  /*00a0*/  BRA.U UP0, `(.L_x_0) ;  /* 0x0000000100307547 */ /* 0x002fdc000b800000 */
[----:B------:R-:W1:Y:S02]  /*00b0*/  LDCU.64 UR4, c[0x0][0xa88] ;  /* 0x00015100ff0477ac */ /* 0x000e640008000a00 */
[----:B-1----:R-:W-:-:S04]  /*00c0*/  UISETP.NE.U32.AND UP0, UPT, UR4, URZ, UPT ;  /* 0x000000ff0400728c */ /* 0x002fc8000bf05070 */
[----:B------:R-:W-:-:S09]  /*00d0*/  UISETP.NE.AND.EX UP0, UPT, UR5, URZ, UPT, UP0 ;  /* 0x000000ff0500728c */ /* 0x000fd2000bf05300 */
[----:B------:R-:W-:Y:S05]  /*00e0*/  BRA.U !UP0, `(.L_x_1) ;  /* 0x0000000108147547 */ /* 0x000fea000b800000 */
[----:B------:R-:W1:Y:S01]  /*00f0*/  LDC.64 R2, c[0x0][0xa88] ;  /* 0x0002a200ff027b82 */ /* 0x000e620000000a00 */
[----:B------:R-:W1:Y:S02]  /*0100*/  LDCU.64 UR4, c[0x0][0x358] ;  /* 0x00006b00ff0477ac */ /* 0x000e640008000a00 */
[----:B-1----:R1:W5:Y:S01]  /*0110*/  LDG.E R41, desc[UR4][R2.64] ;  /* 0x0000000402297981 */ /* 0x002362000c1e1900 */
[----:B------:R-:W-:Y:S01]  /*0120*/  HFMA2 R79, -RZ, RZ, 0, 5.9604644775390625e-08 ;  /* 0x00000001ff4f7431 */ /* 0x000fe200000001ff */
[----:B------:R-:W-:Y:S05]  /*0130*/  BRA `(.L_x_0) ;  /* 0x00000000000c7947 */ /* 0x000fea0003800000 */
.L_x_1:
[----:B------:R-:W1:Y:S01]  /*0140*/  LDCU UR4, c[0x0][0xa80] ;  /* 0x00015000ff0477ac */ /* 0x000e620008000800 */
[----:B------:R-:W-:Y:S01]  /*0150*/  HFMA2 R79, -RZ, RZ, 0, 5.9604644775390625e-08 ;  /* 0x00000001ff4f7431 */ /* 0x000fe200000001ff */
[----:B-1----:R-:W-:-:S07]  /*0160*/  MOV R41, UR4 ;  /* 0x0000000400297c02 */ /* 0x002fce0008000f00 */
.L_x_0:
[----:B------:R-:W2:Y:S02]  /*0170*/  LDCU.64 UR4, c[0x0][0xab0] ;  /* 0x00015600ff0477ac */ /* 0x000ea40008000a00 */
[----:B--2---:R-:W-:-:S04]  /*0180*/  UISETP.NE.U32.AND UP0, UPT, UR4, URZ, UPT ;  /* 0x000000ff0400728c */ /* 0x004fc8000bf05070 */
[----:B------:R-:W-:-:S09]  /*0190*/  UISETP.NE.AND.EX UP0, UPT, UR5, URZ, UPT, UP0 ;  /* 0x000000ff0500728c */ /* 0x000fd2000bf05300 */
[----:B------:R-:W-:Y:S05]  /*01a0*/  BRA.U UP0, `(.L_x_2) ;  /* 0x0000000100287547 */ /* 0x000fea000b800000 */
[----:B------:R-:W2:Y:S02]  /*01b0*/  LDCU.64 UR4, c[0x0][0xaa8] ;  /* 0x00015500ff0477ac */ /* 0x000ea40008000a00 */
[----:B--2---:R-:W-:-:S04]  /*01c0*/  UISETP.NE.U32.AND UP0, UPT, UR4, URZ, UPT ;  /* 0x000000ff0400728c */ /* 0x004fc8000bf05070 */
[----:B------:R-:W-:-:S09]  /*01d0*/  UISETP.NE.AND.EX UP0, UPT, UR5, URZ, UPT, UP0 ;  /* 0x000000ff0500728c */ /* 0x000fd2000bf05300 */
[----:B------:R-:W-:Y:S05]  /*01e0*/  BRA.U !UP0, `(.L_x_3) ;  /* 0x0000000108107547 */ /* 0x000fea000b800000 */
[----:B------:R-:W2:Y:S01]  /*01f0*/  LDC.64 R36, c[0x0][0xaa8] ;  /* 0x0002aa00ff247b82 */ /* 0x000ea20000000a00 */
[----:B------:R-:W2:Y:S02]  /*0200*/  LDCU.64 UR4, c[0x0][0x358] ;  /* 0x00006b00ff0477ac */ /* 0x000ea40008000a00 */
[----:B--2---:R2:W5:Y:S01]  /*0210*/  LDG.E R36, desc[UR4][R36.64] ;  /* 0x0000000424247981 */ /* 0x004562000c1e1900 */
[----:B------:R-:W-:Y:S05]  /*0220*/  BRA `(.L_x_2) ;  /* 0x0000000000087947 */ /* 0x000fea0003800000 */
.L_x_3:
[----:B------:R-:W2:Y:S02]  /*0230*/  LDCU UR4, c[0x0][0xaa0] ;  /* 0x00015400ff0477ac */ /* 0x000ea40008000800 */
[----:B--2---:R-:W-:Y:S02]  /*0240*/  MOV R36, UR4 ;  /* 0x0000000400247c02 */ /* 0x004fe40008000f00 */
.L_x_2:
[----:B------:R-:W-:Y:S01]  /*0250*/  IMAD.U32 R0, RZ, RZ, UR20 ;  /* 0x00000014ff007e24 */ /* 0x000fe2000f8e00ff */
[----:B------:R-:W-:Y:S04]  /*0260*/  BSSY.RECONVERGENT B0, `(.L_x_4) ;  /* 0x000000f000007945 */ /* 0x000fe80003800200 */
[C---:B------:R-:W-:Y:S02]  /*0270*/  ISETP.NE.OR P1, PT, R0.reuse, 0x1, !P3 ;  /* 0x000000010000780c */ /* 0x040fe40005f25670 */
[----:B------:R-:W-:-:S11]  /*0280*/  ISETP.NE.OR P0, PT, R0, 0x3, !P3 ;  /* 0x000000030000780c */ /* 0x000fd60005f05670 */
[----:B------:R-:W-:Y:S05]  /*0290*/  @P1 BRA `(.L_x_5) ;  /* 0x00000000002c1947 */ /* 0x000fea0003800000 */
[----:B------:R-:W3:Y:S02]  /*02a0*/  LDCU.64 UR4, c[0x0][0x348] ;  /* 0x00006900ff0477ac */ /* 0x000ee40008000a00 */
[----:B---3--:R-:W-:Y:S02]  /*02b0*/  UIADD3 UR8, UP2, UPT, UR4, 0x80, URZ ;  /* 0x0000008004087890 */ /* 0x008fe4000ff5e0ff */
[----:B------:R-:W-:Y:S02]  /*02c0*/  UIADD3 UR6, UP1, UPT, UR4, 0x280, URZ ;  /* 0x0000028004067890 */ /* 0x000fe4000ff3e0ff */
[----:B------:R-:W-:Y:S02]  /*02d0*/  UIADD3 UR4, UP0, UPT, UR4, 0x180, URZ ;  /* 0x0000018004047890 */ /* 0x000fe4000ff1e0ff */
[----:B------:R-:W-:Y:S02]  /*02e0*/  UIADD3.X UR9, UPT, UPT, URZ, UR5, URZ, UP2, !UPT ;  /* 0x00000005ff097290 */ /* 0x000fe400097fe4ff */
[----:B------:R-:W-:-:S02]  /*02f0*/  UIADD3.X UR7, UPT, UPT, URZ, UR5, URZ, UP1, !UPT ;  /* 0x00000005ff077290 */ /* 0x000fc40008ffe4ff */
[----:B------:R-:W-:-:S05]  /*0300*/  UIADD3.X UR5, UPT, UPT, URZ, UR5, URZ, UP0, !UPT ;  /* 0x00000005ff057290 */ /* 0x000fca00087fe4ff */
[----:B------:R3:W-:Y:S02]  /*0310*/  UTMACCTL.PF [UR8] ;  /* 0x00000000080079b9 */ /* 0x0007e40008040000 */
[----:B------:R3:W-:Y:S02]  /*0320*/  UTMACCTL.PF [UR6] ;  /* 0x00000000060079b9 */ /* 0x0007e40008040000 */
[----:B------:R3:W-:Y:S02]  /*0330*/  UTMACCTL.PF [UR4] ;  /* 0x00000000040079b9 */ /* 0x0007e40008040000 */
[----:B---3--:R-:W-:Y:S01]  /*0340*/  NOP ;  /* 0x0000000000007918 */ /* 0x008fe20000000000 */
.L_x_5:
[----:B------:R-:W-:Y:S05]  /*0350*/  BSYNC.RECONVERGENT B0 ;  /* 0x0000000000007941 */ /* 0x000fea0003800200 */
.L_x_4:
[----:B------:R-:W-:Y:S04]  /*0360*/  BSSY.RECONVERGENT B0, `(.L_x_6) ;  /* 0x000000a000007945 */ /* 0x000fe80003800200 */
[----:B------:R-:W-:Y:S05]  /*0370*/  @P0 BRA `(.L_x_7) ;  /* 0x0000000000200947 */ /* 0x000fea0003800000 */
[----:B------:R-:W3:Y:S02]  /*0380*/  LDCU.64 UR4, c[0x0][0x348] ;  /* 0x00006900ff0477ac */ /* 0x000ee40008000a00 */
[----:B---3--:R-:W-:Y:S02]  /*0390*/  UIADD3 UR6, UP1, UPT, UR4, 0x780, URZ ;  /* 0x0000078004067890 */ /* 0x008fe4000ff3e0ff */
[----:B------:R-:W-:Y:S02]  /*03a0*/  UIADD3 UR4, UP0, UPT, UR4, 0x880, URZ ;  /* 0x0000088004047890 */ /* 0x000fe4000ff1e0ff */
[----:B------:R-:W-:Y:S02]  /*03b0*/  UIADD3.X UR7, UPT, UPT, URZ, UR5, URZ, UP1, !UPT ;  /* 0x00000005ff077290 */ /* 0x000fe40008ffe4ff */
[----:B------:R-:W-:-:S07]  /*03c0*/  UIADD3.X UR5, UPT, UPT, URZ, UR5, URZ, UP0, !UPT ;  /* 0x00000005ff057290 */ /* 0x000fce00087fe4ff */
[----:B------:R3:W-:Y:S02]  /*03d0*/  UTMACCTL.PF [UR6] ;  /* 0x00000000060079b9 */ /* 0x0007e40008040000 */
[----:B------:R3:W-:Y:S02]  /*03e0*/  UTMACCTL.PF [UR4] ;  /* 0x00000000040079b9 */ /* 0x0007e40008040000 */
[----:B---3--:R-:W-:Y:S01]  /*03f0*/  NOP ;  /* 0x0000000000007918 */ /* 0x008fe20000000000 */
.L_x_7:
[----:B------:R-:W-:Y:S05]  /*0400*/  BSYNC.RECONVERGENT B0 ;  /* 0x0000000000007941 */ /* 0x000fea0003800200 */
.L_x_6:
[----:B------:R-:W3:Y:S01]  /*0410*/  LDCU.64 UR4, c[0x0][0xa88] ;  /* 0x00015100ff0477ac */ /* 0x000ee20008000a00 */
[----:B------:R-:W-:Y:S02]  /*0420*/  UISETP.EQ.U32.AND UP1, UPT, UR10, URZ, UPT ;  /* 0x000000ff0a00728c */ /* 0x000fe4000bf22070 */
[----:B---3--:R-:W-:-:S04]  /*0430*/  UISETP.NE.U32.AND UP0, UPT, UR4, URZ, UPT ;  /* 0x000000ff0400728c */ /* 0x008fc8000bf05070 */
[----:B------:R-:W-:-:S04]  /*0440*/  UISETP.NE.AND.EX UP2, UPT, UR5, URZ, UPT, UP0 ;  /* 0x000000ff0500728c */ /* 0x000fc8000bf45300 */
[----:B------:R-:W-:Y:S02]  /*0450*/  UISETP.EQ.OR.EX UP3, UPT, UR11, URZ, !UP2, UP1 ;  /* 0x000000ff0b00728c */ /* 0x000fe4000d762710 */
[----:B------:R-:W-:Y:S02]  /*0460*/  UPLOP3.LUT UP1, UPT, UPT, UPT, UPT, 0x80, 0x8 ;  /* 0x000000000008789c */ /* 0x000fe40003f2f070 */
[----:B------:R-:W-:-:S06]  /*0470*/  UP2UR UR4, UPR, URZ, 0x8 ;  /* 0x00000008ff047883 */ /* 0x000fcc0008000000 */
[----:B------:R-:W-:Y:S01]  /*0480*/  MOV R86, UR4 ;  /* 0x0000000400567c02 */ /* 0x000fe20008000f00 */
[----:B------:R-:W-:Y:S06]  /*0490*/  BRA.U !UP3, `(.L_x_8) ;  /* 0x000000010b207547 */ /* 0x000fec000b800000 */
[----:B------:R-:W-:Y:S01]  /*04a0*/  UISETP.NE.U32.AND UP0, UPT, UR10, URZ, UPT ;  /* 0x000000ff0a00728c */ /* 0x000fe2000bf05070 */
[----:B-----5:R-:W-:Y:S01]  /*04b0*/  FSETP.NEU.AND P0, PT, R41, RZ, PT ;  /* 0x000000ff2900720b */ /* 0x020fe20003f0d000 */
[----:B------:R-:W-:Y:S02]  /*04c0*/  USEL UR4, URZ, 0xffffffff, UP2 ;  /* 0xffffffffff047887 */ /* 0x000fe40009000000 */
[----:B------:R-:W-:-:S10]  /*04d0*/  UISETP.NE.AND.EX UP1, UPT, UR11, URZ, UPT, UP0 ;  /* 0x000000ff0b00728c */ /* 0x000fd4000bf25300 */
[----:B------:R-:W-:Y:S01]  /*04e0*/  VOTEU.ANY UP0, P0 ;  /* 0x0000000000ff7886 */ /* 0x000fe20000000100 */
[----:B------:R-:W-:-:S04]  /*04f0*/  @!UP1 USEL UR4, URZ, 0xffffffff, UP0 ;  /* 0xffffffffff049887 */ /* 0x000fc80008000000 */
[----:B------:R-:W-:-:S04]  /*0500*/  ULOP3.LUT UR4, UR4, 0x1, URZ, 0xc0, !UPT ;  /* 0x0000000104047892 */ /* 0x000fc8000f8ec0ff */
[----:B------:R-:W-:-:S11]  /*0510*/  UISETP.NE.U32.AND UP1, UPT, UR4, 0x1, UPT ;  /* 0x000000010400788c */ /* 0x000fd6000bf25070 */
.L_x_8:
[----:B-1----:R-:W1:Y:S02]  /*0520*/  SHFL.IDX PT, R2, R80, RZ, 0x1f ;  /* 0x00001fff50027589 */ /* 0x002e6400000e0000 */
[----:B-1----:R-:W-:-:S13]  /*0530*/  ISETP.NE.AND P0, PT, R2, RZ, PT ;  /* 0x000000ff0200720c */ /* 0x002fda0003f05270 */
[----:B------:R-:W-:Y:S05]  /*0540*/  @P0 BRA `(.L_x_9) ;  /* 0x0000000000580947 */ /* 0x000fea0003800000 */
[----:B------:R-:W1:Y:S01]  /*0550*/  S2UR UR4, SR_CgaCtaId ;  /* 0x00000000000479c3 */ /* 0x000e620000008800 */
[----:B------:R-:W-:Y:S01]  /*0560*/  UMOV UR5, 0x400 ;  /* 0x0000040000057882 */ /* 0x000fe20000000000 */
[----:B------:R-:W-:Y:S01]  /*0570*/  UMOV UR8, 0x1 ;  /* 0x0000000100087882 */ /* 0x000fe20000000000 */
[----:B------:R-:W-:Y:S01]  /*0580*/  UMOV UR6, 0x2 ;  /* 0x0000000200067882 */ /* 0x000fe20000000000 */
[----:B------:R-:W-:-:S04]  /*0590*/  UIADD3 UR8, UPT, UPT, -UR8, 0x100000, URZ ;  /* 0x0010000008087890 */ /* 0x000fc8000fffe1ff */
[----:B------:R-:W-:Y:S02]  /*05a0*/  USHF.L.U32 UR9, UR8, 0xb, URZ ;  /* 0x0000000b08097899 */ /* 0x000fe400080006ff */
[----:B------:R-:W-:Y:S02]  /*05b0*/  USHF.L.U32 UR8, UR8, 0x1, URZ ;  /* 0x0000000108087899 */ /* 0x000fe400080006ff */
[----:B------:R-:W-:-:S04]  /*05c0*/  UIADD3 UR6, UPT, UPT, -UR6, 0x100000, URZ ;  /* 0x0010000006067890 */ /* 0x000fc8000fffe1ff */
[----:B------:R-:W-:Y:S02]  /*05d0*/  USHF.L.U32 UR7, UR6, 0xb, URZ ;  /* 0x0000000b06077899 */ /* 0x000fe400080006ff */
[----:B------:R-:W-:Y:S01]  /*05e0*/  USHF.L.U32 UR6, UR6, 0x1, URZ ;  /* 0x0000000106067899 */ /* 0x000fe200080006ff */
[----:B------:R-:W-:Y:S01]  /*05f0*/  ELECT P0, URZ, PT ;  /* 0x0000000000ff782f */ /* 0x000fe20003800000 */
[----:B-1----:R-:W-:Y:S01]  /*0600*/  ULEA UR4, UR4, UR5, 0x18 ;  /* 0x0000000504047291 */ /* 0x002fe2000f8ec0ff */
[----:B------:R-:W1:Y:S11]  /*0610*/  FENCE.VIEW.ASYNC.S ;  /* 0x00000000000073c6 */ /* 0x000e760000000000 */
[----:B-1----:R1:W3:Y:S01]  /*0620*/  SYNCS.EXCH.64 URZ, [UR4], UR8 ;  /* 0x0000000804ff75b2 */ /* 0x0022e20008000100 */
[----:B------:R1:W4:Y:S01]  /*0630*/  SYNCS.EXCH.64 URZ, [UR4+0x20], UR6 ;  /* 0x0000200604ff75b2 */ /* 0x0003220008000100 */
[----:B------:R1:W1:Y:S01]  /*0640*/  SYNCS.EXCH.64 URZ, [UR4+0x8], UR8 ;  /* 0x0000080804ff75b2 */ /* 0x0002620008000100 */
[----:B------:R1:W1:Y:S01]  /*0650*/  SYNCS.EXCH.64 URZ, [UR4+0x28], UR6 ;  /* 0x0000280604ff75b2 */ /* 0x0002620008000100 */
[----:B------:R1:W1:Y:S01]  /*0660*/  SYNCS.EXCH.64 URZ, [UR4+0x10], UR8 ;  /* 0x0000100804ff75b2 */ /* 0x0002620008000100 */
[----:B------:R1:W1:Y:S01]  /*0670*/  SYNCS.EXCH.64 URZ, [UR4+0x30], UR6 ;  /* 0x0000300604ff75b2 */ /* 0x0002620008000100 */
[----:B------:R1:W1:Y:S01]  /*0680*/  SYNCS.EXCH.64 URZ, [UR4+0x18], UR8 ;  /* 0x0000180804ff75b2 */ /* 0x0002620008000100 */
[----:B------:R1:W1:Y:S01]  /*0690*/  SYNCS.EXCH.64 URZ, [UR4+0x38], UR6 ;  /* 0x0000380604ff75b2 */ /* 0x0002620008000100 */
[----:B------:R-:W-:Y:S01]  /*06a0*/  NOP ;  /* 0x0000000000007918 */ /* 0x000fe20000000000 */
.L_x_9:
[----:B------:R-:W2:Y:S01]  /*06b0*/  SHFL.IDX PT, R2, R80, RZ, 0x1f ;  /* 0x00001fff50027589 */ /* 0x000ea200000e0000 */
[----:B------:R-:W-:Y:S01]  /*06c0*/  NOP ;  /* 0x0000000000007918 */ /* 0x000fe20000000000 */
[----:B--2---:R-:W-:-:S13]  /*06d0*/  ISETP.NE.AND P0, PT, R2, 0x1, PT ;  /* 0x000000010200780c */ /* 0x004fda0003f05270 */
[----:B------:R-:W-:Y:S05]  /*06e0*/  @P0 BRA `(.L_x_10) ;  /* 0x0000000000500947 */ /* 0x000fea0003800000 */
[----:B-1----:R-:W1:Y:S01]  /*06f0*/  S2UR UR4, SR_CgaCtaId ;  /* 0x00000000000479c3 */ /* 0x002e620000008800 */
        /* <DEDUP_REMOVED lines=12> */
[----:B-1----:R2:W1:Y:S01]  /*07c0*/  SYNCS.EXCH.64 URZ, [UR4+0x40], UR8 ;  /* 0x0000400804ff75b2 */ /* 0x0024620008000100 */
[----:B------:R2:W1:Y:S01]  /*07d0*/  SYNCS.EXCH.64 URZ, [UR4+0x58], UR6 ;  /* 0x0000580604ff75b2 */ /* 0x0004620008000100 */
[----:B------:R2:W1:Y:S01]  /*07e0*/  SYNCS.EXCH.64 URZ, [UR4+0x48], UR8 ;  /* 0x0000480804ff75b2 */ /* 0x0004620008000100 */
[----:B------:R2:W1:Y:S01]  /*07f0*/  SYNCS.EXCH.64 URZ, [UR4+0x60], UR6 ;  /* 0x0000600604ff75b2 */ /* 0x0004620008000100 */
[----:B------:R2:W1:Y:S01]  /*0800*/  SYNCS.EXCH.64 URZ, [UR4+0x50], UR8 ;  /* 0x0000500804ff75b2 */ /* 0x0004620008000100 */
[----:B------:R2:W1:Y:S02]  /*0810*/  SYNCS.EXCH.64 URZ, [UR4+0x68], UR6 ;  /* 0x0000680604ff75b2 */ /* 0x0004640008000100 */
[----:B--2---:R-:W-:Y:S01]  /*0820*/  NOP ;  /* 0x0000000000007918 */ /* 0x004fe20000000000 */
.L_x_10:
[----:B------:R-:W2:Y:S01]  /*0830*/  SHFL.IDX PT, R2, R80, RZ, 0x1f ;  /* 0x00001fff50027589 */ /* 0x000ea200000e0000 */
[----:B------:R-:W-:Y:S01]  /*0840*/  NOP ;  /* 0x0000000000007918 */ /* 0x000fe20000000000 */
[----:B--2---:R-:W-:-:S13]  /*0850*/  ISETP.NE.AND P0, PT, R2, 0x3, PT ;  /* 0x000000030200780c */ /* 0x004fda0003f05270 */
[----:B------:R-:W-:Y:S05]  /*0860*/  @P0 BRA `(.L_x_11) ;  /* 0x0000000000300947 */ /* 0x000fea0003800000 */
[----:B-1----:R-:W1:Y:S01]  /*0870*/  S2UR UR4, SR_CgaCtaId ;  /* 0x00000000000479c3 */ /* 0x002e620000008800 */
[----:B------:R-:W-:Y:S01]  /*0880*/  UMOV UR6, 0x400 ;  /* 0x0000040000067882 */ /* 0x000fe20000000000 */
[----:B------:R-:W-:Y:S01]  /*0890*/  UMOV UR5, 0x20 ;  /* 0x0000002000057882 */ /* 0x000fe20000000000 */
[----:B------:R-:W-:Y:S01]  /*08a0*/  ELECT P0, URZ, PT ;  /* 0x0000000000ff782f */ /* 0x000fe20003800000 */
[----:B-1----:R-:W-:Y:S02]  /*08b0*/  ULEA UR6, UR4, UR6, 0x18 ;  /* 0x0000000604067291 */ /* 0x002fe4000f8ec0ff */
[----:B------:R-:W-:-:S04]  /*08c0*/  UIADD3 UR4, UPT, UPT, -UR5, 0x100000, URZ ;  /* 0x0010000005047890 */ /* 0x000fc8000fffe1ff */
[----:B------:R-:W-:Y:S02]  /*08d0*/  USHF.L.U32 UR5, UR4, 0xb, URZ ;  /* 0x0000000b04057899 */ /* 0x000fe400080006ff */
[----:B------:R-:W-:Y:S01]  /*08e0*/  USHF.L.U32 UR4, UR4, 0x1, URZ ;  /* 0x0000000104047899 */ /* 0x000fe200080006ff */
[----:B------:R-:W1:Y:S11]  /*08f0*/  FENCE.VIEW.ASYNC.S ;  /* 0x00000000000073c6 */ /* 0x000e760000000000 */
[----:B-1----:R2:W1:Y:S01]  /*0900*/  SYNCS.EXCH.64 URZ, [UR6+0x70], UR4 ;  /* 0x0000700406ff75b2 */ /* 0x0024620008000100 */
[----:B------:R2:W1:Y:S02]  /*0910*/  SYNCS.EXCH.64 URZ, [UR6+0x78], UR4 ;  /* 0x0000780406ff75b2 */ /* 0x0004640008000100 */
[----:B--2---:R-:W-:Y:S01]  /*0920*/  NOP ;  /* 0x0000000000007918 */ /* 0x004fe20000000000 */
.L_x_11:
[----:B------:R-:W2:Y:S01]  /*0930*/  SHFL.IDX PT, R2, R80, RZ, 0x1f ;  /* 0x00001fff50027589 */ /* 0x000ea200000e0000 */
[----:B------:R-:W-:Y:S01]  /*0940*/  NOP ;  /* 0x0000000000007918 */ /* 0x000fe20000000000 */
[----:B--2---:R-:W-:-:S13]  /*0950*/  ISETP.NE.AND P0, PT, R2, 0x4, PT ;  /* 0x000000040200780c */ /* 0x004fda0003f05270 */
[----:B------:R-:W-:Y:S05]  /*0960*/  @P0 BRA `(.L_x_12) ;  /* 0x00000000004c0947 */ /* 0x000fea0003800000 */
[----:B-1----:R-:W1:Y:S01]  /*0970*/  S2UR UR6, SR_CgaCtaId ;  /* 0x00000000000679c3 */ /* 0x002e620000008800 */
[----:B------:R-:W-:Y:S01]  /*0980*/  UMOV UR4, 0x1e0 ;  /* 0x000001e000047882 */ /* 0x000fe20000000000 */
[----:B------:R-:W-:Y:S01]  /*0990*/  UMOV UR5, 0x400 ;  /* 0x0000040000057882 */ /* 0x000fe20000000000 */
[----:B------:R-:W-:Y:S01]  /*09a0*/  USEL UR4, UR4, 0x1a0, UP1 ;  /* 0x000001a004047887 */ /* 0x000fe20008800000 */
[----:B------:R-:W-:Y:S01]  /*09b0*/  UMOV UR8, 0x1 ;  /* 0x0000000100087882 */ /* 0x000fe20000000000 */
[----:B------:R-:W-:Y:S01]  /*09c0*/  ELECT P0, URZ, PT ;  /* 0x0000000000ff782f */ /* 0x000fe20003800000 */
[----:B------:R-:W-:-:S04]  /*09d0*/  UIADD3 UR8, UPT, UPT, -UR8, 0x100000, URZ ;  /* 0x0010000008087890 */ /* 0x000fc8000fffe1ff */
[----:B------:R-:W-:Y:S02]  /*09e0*/  USHF.L.U32 UR9, UR8, 0xb, URZ ;  /* 0x0000000b08097899 */ /* 0x000fe400080006ff */
[----:B------:R-:W-:Y:S02]  /*09f0*/  USHF.L.U32 UR8, UR8, 0x1, URZ ;  /* 0x0000000108087899 */ /* 0x000fe400080006ff */
[----:B-1----:R-:W-:Y:S02]  /*0a00*/  ULEA UR6, UR6, UR5, 0x18 ;  /* 0x0000000506067291 */ /* 0x002fe4000f8ec0ff */
[----:B------:R-:W-:-:S04]  /*0a10*/  UIADD3 UR4, UPT, UPT, -UR4, 0x100000, URZ ;  /* 0x0010000004047890 */ /* 0x000fc8000fffe1ff */
[----:B------:R-:W-:Y:S02]  /*0a20*/  USHF.L.U32 UR5, UR4, 0xb, URZ ;  /* 0x0000000b04057899 */ /* 0x000fe400080006ff */
[----:B------:R-:W-:Y:S01]  /*0a30*/  USHF.L.U32 UR4, UR4, 0x1, URZ ;  /* 0x0000000104047899 */ /* 0x000fe200080006ff */
[----:B------:R-:W1:Y:S03]  /*0a40*/  FENCE.VIEW.ASYNC.S ;  /* 0x00000000000073c6 */ /* 0x000e660000000000 */
[----:B-1----:R2:W1:Y:S08]  /*0a50*/  SYNCS.EXCH.64 URZ, [UR6+0x80], UR8 ;  /* 0x0000800806ff75b2 */ /* 0x0024700008000100 */
[----:B------:R2:W1:Y:S01]  /*0a60*/  SYNCS.EXCH.64 URZ, [UR6+0x90], UR4 ;  /* 0x0000900406ff75b2 */ /* 0x0004620008000100 */
[----:B------:R2:W1:Y:S01]  /*0a70*/  SYNCS.EXCH.64 URZ, [UR6+0x88], UR8 ;  /* 0x0000880806ff75b2 */ /* 0x0004620008000100 */
[----:B------:R2:W1:Y:S02]  /*0a80*/  SYNCS.EXCH.64 URZ, [UR6+0x98], UR4 ;  /* 0x0000980406ff75b2 */ /* 0x0004640008000100 */
[----:B--2---:R-:W-:Y:S01]  /*0a90*/  NOP ;  /* 0x0000000000007918 */ /* 0x004fe20000000000 */
.L_x_12:
        /* <DEDUP_REMOVED lines=18> */
[----:B------:R2:W1:Y:S02]  /*0bc0*/  SYNCS.EXCH.64 URZ, [UR4+0xa8], UR6 ;  /* 0x0000a80604ff75b2 */ /* 0x0004640008000100 */
[----:B--2---:R-:W-:Y:S01]  /*0bd0*/  NOP ;  /* 0x0000000000007918 */ /* 0x004fe20000000000 */
.L_x_13:
[----:B------:R-:W2:Y:S01]  /*0be0*/  SHFL.IDX PT, R2, R80, RZ, 0x1f ;  /* 0x00001fff50027589 */ /* 0x000ea200000e0000 */
[----:B------:R-:W-:Y:S01]  /*0bf0*/  ISETP.NE.OR P1, PT, RZ, UR20, !P3 ;  /* 0x00000014ff007c0c */ /* 0x000fe2000df25670 */
[----:B------:R-:W-:Y:S01]  /*0c00*/  NOP ;  /* 0x0000000000007918 */ /* 0x000fe20000000000 */
[----:B--2---:R-:W-:-:S13]  /*0c10*/  ISETP.NE.AND P0, PT, R2, 0x3, PT ;  /* 0x000000030200780c */ /* 0x004fda0003f05270 */
[----:B------:R-:W-:Y:S05]  /*0c20*/  @P0 BRA `(.L_x_14) ;  /* 0x0000000000380947 */ /* 0x000fea0003800000 */
[----:B-1----:R-:W1:Y:S01]  /*0c30*/  S2UR UR4, SR_CgaCtaId ;  /* 0x00000000000479c3 */ /* 0x002e620000008800 */
[----:B------:R-:W-:Y:S01]  /*0c40*/  UMOV UR5, 0x400 ;  /* 0x0000040000057882 */ /* 0x000fe20000000000 */
[----:B------:R-:W-:Y:S01]  /*0c50*/  UMOV UR6, 0x20 ;  /* 0x0000002000067882 */ /* 0x000fe20000000000 */
[----:B------:R-:W-:Y:S01]  /*0c60*/  ELECT P0, URZ, PT ;  /* 0x0000000000ff782f */ /* 0x000fe20003800000 */
[----:B------:R-:W-:-:S04]  /*0c70*/  UIADD3 UR6, UPT, UPT, -UR6, 0x100000, URZ ;  /* 0x0010000006067890 */ /* 0x000fc8000fffe1ff */
[----:B------:R-:W-:Y:S02]  /*0c80*/  USHF.L.U32 UR7, UR6, 0xb, URZ ;  /* 0x0000000b06077899 */ /* 0x000fe400080006ff */
[----:B------:R-:W-:Y:S02]  /*0c90*/  USHF.L.U32 UR6, UR6, 0x1, URZ ;  /* 0x0000000106067899 */ /* 0x000fe400080006ff */
[----:B-1----:R-:W-:Y:S01]  /*0ca0*/  ULEA UR4, UR4, UR5, 0x18 ;  /* 0x0000000504047291 */ /* 0x002fe2000f8ec0ff */
[----:B------:R-:W1:Y:S11]  /*0cb0*/  FENCE.VIEW.ASYNC.S ;  /* 0x00000000000073c6 */ /* 0x000e760000000000 */
[----:B-1----:R2:W1:Y:S01]  /*0cc0*/  SYNCS.EXCH.64 URZ, [UR4+0xb0], UR6 ;  /* 0x0000b00604ff75b2 */ /* 0x0024620008000100 */
[----:B------:R2:W1:Y:S01]  /*0cd0*/  SYNCS.EXCH.64 URZ, [UR4+0xc0], UR6 ;  /* 0x0000c00604ff75b2 */ /* 0x0004620008000100 */
[----:B------:R2:W1:Y:S01]  /*0ce0*/  SYNCS.EXCH.64 URZ, [UR4+0xb8], UR6 ;  /* 0x0000b80604ff75b2 */ /* 0x0004620008000100 */
[----:B------:R2:W1:Y:S02]  /*0cf0*/  SYNCS.EXCH.64 URZ, [UR4+0xc8], UR6 ;  /* 0x0000c80604ff75b2 */ /* 0x0004640008000100 */
[----:B--2---:R-:W-:Y:S01]  /*0d00*/  NOP ;  /* 0x0000000000007918 */ /* 0x004fe20000000000 */
.L_x_14:
[----:B------:R-:W-:Y:S01]  /*0d10*/  VOTEU.ALL UP0, P1 ;  /* 0x0000000000ff7886 */ /* 0x000fe20000800000 */
[----:B-1----:R-:W-:Y:S01]  /*0d20*/  UMOV UR4, 0x80 ;  /* 0x0000008000047882 */ /* 0x002fe20000000000 */
[----:B------:R-:W-:Y:S01]  /*0d30*/  NOP ;  /* 0x0000000000007918 */ /* 0x000fe20000000000 */
[----:B------:R-:W-:Y:S01]  /*0d40*/  LOP3.LUT R2, R93, 0x1f, RZ, 0xc0, !PT ;  /* 0x0000001f5d027812 */ /* 0x000fe200078ec0ff */
[----:B------:R-:W-:Y:S01]  /*0d50*/  UISETP.NE.AND UP5, UPT, UR20, URZ, UPT ;  /* 0x000000ff1400728c */ /* 0x000fe2000bfa5270 */
[----:B------:R-:W1:Y:S01]  /*0d60*/  @!UP0 S2UR UR6, SR_CgaCtaId ;  /* 0x00000000000689c3 */ /* 0x000e620000008800 */
[----:B------:R-:W-:Y:S01]  /*0d70*/  @!UP0 UMOV UR7, 0x400 ;  /* 0x0000040000078882 */ /* 0x000fe20000000000 */
[----:B------:R-:W-:-:S04]  /*0d80*/  @!UP0 UIADD3 UR4, UPT, UPT, -UR4, 0x100000, URZ ;  /* 0x0010000004048890 */ /* 0x000fc8000fffe1ff */
[----:B------:R-:W-:Y:S02]  /*0d90*/  @!UP0 USHF.L.U32 UR5, UR4, 0xb, URZ ;  /* 0x0000000b04058899 */ /* 0x000fe400080006ff */
[----:B------:R-:W-:Y:S02]  /*0da0*/  @!UP0 USHF.L.U32 UR4, UR4, 0x1, URZ ;  /* 0x0000000104048899 */ /* 0x000fe400080006ff */
[----:B-1----:R-:W-:Y:S01]  /*0db0*/  @!UP0 ULEA UR6, UR6, UR7, 0x18 ;  /* 0x0000000706068291 */ /* 0x002fe2000f8ec0ff */
[----:B------:R-:W1:Y:S01]  /*0dc0*/  LDCU UR7, c[0x0][0x36c] ;  /* 0x00006d80ff0777ac */ /* 0x000e620008000800 */
[----:B------:R-:W-:Y:S01]  /*0dd0*/  VOTEU.ALL UP0, P1 ;  /* 0x0000000000ff7886 */ /* 0x000fe20000800000 */
[----:B------:R-:W2:Y:S09]  /*0de0*/  FENCE.VIEW.ASYNC.S ;  /* 0x00000000000073c6 */ /* 0x000eb20000000000 */
[----:B--2---:R2:W2:Y:S01]  /*0df0*/  @!UP0 SYNCS.EXCH.64 URZ, [UR6+0xd0], UR4 ;  /* 0x0000d00406ff85b2 */ /* 0x0044a20008000100 */
[----:B-1----:R-:W-:-:S09]  /*0e00*/  UISETP.EQ.U32.AND UP6, UPT, UR7, 0x1, UPT ;  /* 0x000000010700788c */ /* 0x002fd2000bfc2070 */
[----:B------:R-:W-:Y:S05]  /*0e10*/  BRA.U !UP6, `(.L_x_15) ;  /* 0x000000010e087547 */ /* 0x000fea000b800000 */
[----:B--234-:R-:W-:Y:S01]  /*0e20*/  UCGABAR_ARV ;  /* 0x00000000000079c7 */ /* 0x01cfe20008000000 */
[----:B------:R-:W-:Y:S05]  /*0e30*/  BRA `(.L_x_16) ;  /* 0x0000000000047947 */ /* 0x000fea0003800000 */
.L_x_15:
[----:B--234-:R-:W-:Y:S01]  /*0e40*/  NOP ;  /* 0x0000000000007918 */ /* 0x01cfe20000000000 */
.L_x_16:
[----:B------:R-:W1:Y:S01]  /*0e50*/  S2UR UR11, SR_CTAID.X ;  /* 0x00000000000b79c3 */ /* 0x000e620000002500 */
[----:B------:R-:W-:-:S05]  /*0e60*/  CS2R.32 R78, SR_CgaSize ;  /* 0x00000000004e7805 */ /* 0x000fca0000008a00 */
[----:B------:R-:W-:-:S05]  /*0e70*/  IMAD R78, R78, -0xa0, RZ ;  /* 0xffffff604e4e7824 */ /* 0x000fca00078e02ff */
[----:B------:R-:W-:-:S14]  /*0e80*/  R2UR UR5, R78 ;  /* 0x000000004e0572ca */ /* 0x000fdc00000e0000 */
[----:B------:R-:W2:Y:S01]  /*0e90*/  LDCU UR5, c[0x0][UR5+0x2b0] ;  /* 0x00005600050577ac */ /* 0x000ea20008000800 */
[----:B------:R-:W-:-:S05]  /*0ea0*/  CS2R.32 R78, SR_CgaSize ;  /* 0x00000000004e7805 */ /* 0x000fca0000008a00 */
[----:B------:R-:W-:-:S05]  /*0eb0*/  IMAD R78, R78, -0xa0, RZ ;  /* 0xffffff604e4e7824 */ /* 0x000fca00078e02ff */
[----:B------:R-:W-:-:S14]  /*0ec0*/  R2UR UR4, R78 ;  /* 0x000000004e0472ca */ /* 0x000fdc00000e0000 */
[----:B------:R-:W3:Y:S01]  /*0ed0*/  LDCU UR4, c[0x0][UR4+0x2b4] ;  /* 0x00005680040477ac */ /* 0x000ee20008000800 */
[----:B------:R-:W4:Y:S01]  /*0ee0*/  S2UR UR25, SR_CTAID.Y ;  /* 0x00000000001979c3 */ /* 0x000f220000002600 */
[----:B------:R-:W2:Y:S01]  /*0ef0*/  LDCU UR21, c[0x0][0xd24] ;  /* 0x0001a480ff1577ac */ /* 0x000ea20008000800 */
[----:B------:R-:W2:Y:S01]  /*0f00*/  LDCU UR44, c[0x0][0xd24] ;  /* 0x0001a480ff2c77ac */ /* 0x000ea20008000800 */
[----:B------:R-:W-:-:S05]  /*0f10*/  CS2R.32 R3, SR_CgaSize ;  /* 0x0000000000037805 */ /* 0x000fca0000008a00 */
[----:B------:R-:W-:-:S06]  /*0f20*/  IMAD R3, R3, -0xa0, RZ ;  /* 0xffffff6003037824 */ /* 0x000fcc00078e02ff */
[----:B------:R-:W3:Y:S01]  /*0f30*/  LDC R3, c[0x0][R3+0x2a0] ;  /* 0x0000a80003037b82 */ /* 0x000ee20000000800 */
[----:B------:R-:W3:Y:S01]  /*0f40*/  LDCU UR23, c[0x0][0xd30] ;  /* 0x0001a600ff1777ac */ /* 0x000ee20008000800 */
[----:B-1----:R-:W-:Y:S02]  /*0f50*/  I2FP.F32.U32 R6, UR11 ;  /* 0x0000000b00067c45 */ /* 0x002fe40008201000 */
[----:B------:R-:W-:-:S05]  /*0f60*/  CS2R.32 R4, SR_CgaSize ;  /* 0x0000000000047805 */ /* 0x000fca0000008a00 */
[----:B------:R-:W-:-:S06]  /*0f70*/  IMAD R4, R4, -0xa0, RZ ;  /* 0xffffff6004047824 */ /* 0x000fcc00078e02ff */
[----:B------:R-:W1:Y:S01]  /*0f80*/  LDC R4, c[0x0][R4+0x2a4] ;  /* 0x0000a90004047b82 */ /* 0x000e620000000800 */
[----:B--2---:R-:W-:Y:S01]  /*0f90*/  UISETP.GE.AND UP0, UPT, UR21, 0x1, UPT ;  /* 0x000000011500788c */ /* 0x004fe2000bf06270 */
[----:B------:R-:W-:Y:S01]  /*0fa0*/  FMUL R6, R6, UR5 ;  /* 0x0000000506067c20 */ /* 0x000fe20008400000 */
[----:B----4-:R-:W-:-:S03]  /*0fb0*/  I2FP.F32.U32 R5, UR25 ;  /* 0x0000001900057c45 */ /* 0x010fc60008201000 */
[----:B------:R-:W2:Y:S02]  /*0fc0*/  F2I.U32.TRUNC.NTZ R78, R6 ;  /* 0x00000006004e7305 */ /* 0x000ea4000020f000 */
[----:B------:R-:W4:Y:S01]  /*0fd0*/  S2UR UR36, SR_CTAID.Z ;  /* 0x00000000002479c3 */ /* 0x000f220000002700 */
[----:B---3--:R-:W-:-:S05]  /*0fe0*/  FMUL R5, R5, UR4 ;  /* 0x0000000405057c20 */ /* 0x008fca0008400000 */
[----:B------:R-:W3:Y:S01]  /*0ff0*/  F2I.U32.TRUNC.NTZ R73, R5 ;  /* 0x0000000500497305 */ /* 0x000ee2000020f000 */
[----:B--2---:R-:W-:-:S05]  /*1000*/  IADD3 R78, PT, PT, -R78, RZ, RZ ;  /* 0x000000ff4e4e7210 */ /* 0x004fca0007ffe1ff */
[----:B------:R-:W-:Y:S01]  /*1010*/  IMAD R78, R3, R78, UR11 ;  /* 0x0000000b034e7e24 */ /* 0x000fe2000f8e024e */
[----:B------:R-:W-:Y:S02]  /*1020*/  PRMT R3, RZ, 0x7610, R3 ;  /* 0x00007610ff037816 */ /* 0x000fe40000000003 */
[----:B---3--:R-:W-:-:S05]  /*1030*/  IADD3 R73, PT, PT, -R73, RZ, RZ ;  /* 0x000000ff49497210 */ /* 0x008fca0007ffe1ff */
[----:B-1----:R-:W-:Y:S01]  /*1040*/  IMAD R73, R4, R73, UR25 ;  /* 0x0000001904497e24 */ /* 0x002fe2000f8e0249 */
[----:B----4-:R-:W-:Y:S06]  /*1050*/  BRA.U UP5, `(.L_x_17) ;  /* 0x0000000105207547 */ /* 0x010fec000b800000 */
[C---:B------:R-:W-:Y:S02]  /*1060*/  ISETP.NE.AND P1, PT, R73.reuse, 0x1, PT ;  /* 0x000000014900780c */ /* 0x040fe40003f25270 */
[----:B------:R-:W-:Y:S02]  /*1070*/  ISETP.NE.AND P0, PT, R73, RZ, PT ;  /* 0x000000ff4900720c */ /* 0x000fe40003f05270 */
[C---:B------:R-:W-:Y:S02]  /*1080*/  ISETP.NE.AND P2, PT, R78.reuse, RZ, PT ;  /* 0x000000ff4e00720c */ /* 0x040fe40003f45270 */
[----:B------:R-:W-:Y:S02]  /*1090*/  SEL R3, RZ, 0x2, P1 ;  /* 0x00000002ff037807 */ /* 0x000fe40000800000 */
[----:B------:R-:W-:Y:S02]  /*10a0*/  ISETP.EQ.OR P0, PT, R78, RZ, !P0 ;  /* 0x000000ff4e00720c */ /* 0x000fe40004702670 */
[----:B------:R-:W-:-:S02]  /*10b0*/  SEL R3, R3, 0x2, P2 ;  /* 0x0000000203037807 */ /* 0x000fc40001000000 */
[----:B------:R-:W-:-:S05]  /*10c0*/  SEL R4, RZ, 0x1, !P0 ;  /* 0x00000001ff047807 */ /* 0x000fca0004000000 */
[----:B------:R-:W-:Y:S02]  /*10d0*/  IMAD.IADD R3, R4, 0x1, R3 ;  /* 0x0000000104037824 */ /* 0x000fe400078e0203 */
.L_x_17:
[----:B------:R-:W-:Y:S05]  /*10e0*/  BRA.U !UP0, `(.L_x_18) ;  /* 0x0000000108d47547 */ /* 0x000fea000b800000 */
[----:B------:R-:W1:Y:S01]  /*10f0*/  LDCU.128 UR16, c[0x0][0xd10] ;  /* 0x0001a200ff1077ac */ /* 0x000e620008000c00 */
[----:B------:R-:W2:Y:S01]  /*1100*/  LDCU UR6, c[0x0][0x370] ;  /* 0x00006e00ff0677ac */ /* 0x000ea20008000800 */
[----:B------:R-:W3:Y:S01]  /*1110*/  LDCU UR7, c[0x0][0x374] ;  /* 0x00006e80ff0777ac */ /* 0x000ee20008000800 */
[----:B------:R-:W4:Y:S01]  /*1120*/  LDCU UR22, c[0x0][0xd0c] ;  /* 0x0001a180ff1677ac */ /* 0x000f220008000800 */
[----:B------:R-:W4:Y:S01]  /*1130*/  LDCU UR10, c[0x0][0xd20] ;  /* 0x0001a400ff0a77ac */ /* 0x000f220008000800 */
[----:B------:R-:W4:Y:S01]  /*1140*/  LDCU.64 UR8, c[0x0][0xd28] ;  /* 0x0001a500ff0877ac */ /* 0x000f220008000a00 */
[----:B-1----:R-:W-:Y:S02]  /*1150*/  UISETP.NE.AND UP4, UPT, UR18, 0x1, UPT ;  /* 0x000000011200788c */ /* 0x002fe4000bf85270 */
[----:B---3--:R-:W-:Y:S02]  /*1160*/  UIMAD.WIDE.U32 UR12, UR7, UR19, URZ ;  /* 0x00000013070c72a5 */ /* 0x008fe4000f8e00ff */
[----:B--2---:R-:W-:-:S02]  /*1170*/  UIMAD.WIDE.U32 UR14, UR6, UR16, URZ ;  /* 0x00000010060e72a5 */ /* 0x004fc4000f8e00ff */
[----:B----4-:R-:W-:Y:S02]  /*1180*/  UISETP.NE.AND UP0, UPT, UR22, 0x1, UPT ;  /* 0x000000011600788c */ /* 0x010fe4000bf05270 */
[----:B------:R-:W-:Y:S01]  /*1190*/  UIMAD.WIDE.U32 UR4, UR11, UR16, URZ ;  /* 0x000000100b0472a5 */ /* 0x000fe2000f8e00ff */
[----:B------:R-:W-:Y:S02]  /*11a0*/  UMOV UR12, UR13 ;  /* 0x0000000d000c7c82 */ /* 0x000fe40008000000 */
[----:B------:R-:W-:Y:S01]  /*11b0*/  UMOV UR14, UR15 ;  /* 0x0000000f000e7c82 */ /* 0x000fe20008000000 */
[----:B------:R-:W-:Y:S02]  /*11c0*/  @UP4 USHF.R.U32.HI UR7, URZ, UR10, UR12 ;  /* 0x0000000aff074299 */ /* 0x000fe4000801160c */
[----:B------:R-:W-:Y:S01]  /*11d0*/  UISETP.NE.AND UP3, UPT, UR21, 0x1, UPT ;  /* 0x000000011500788c */ /* 0x000fe2000bf65270 */
[----:B------:R-:W-:Y:S02]  /*11e0*/  UMOV UR4, UR5 ;  /* 0x0000000500047c82 */ /* 0x000fe40008000000 */
[----:B------:R-:W-:-:S02]  /*11f0*/  @UP0 USHF.R.U32.HI UR6, URZ, UR17, UR14 ;  /* 0x00000011ff060299 */ /* 0x000fc4000801160e */
[----:B------:R-:W-:Y:S02]  /*1200*/  USHF.R.U32.HI UR4, URZ, UR17, UR4 ;  /* 0x00000011ff047299 */ /* 0x000fe40008011604 */
[----:B------:R-:W-:Y:S02]  /*1210*/  UIMAD.WIDE.U32 UR14, UR25, UR19, URZ ;  /* 0x00000013190e72a5 */ /* 0x000fe4000f8e00ff */
[----:B------:R-:W-:Y:S02]  /*1220*/  UIMAD.WIDE.U32 UR12, UR7, UR8, URZ ;  /* 0x00000008070c72a5 */ /* 0x000fe4000f8e00ff */
[----:B------:R-:W-:Y:S02]  /*1230*/  UIMAD.WIDE.U32 UR16, UR6, UR8, URZ ;  /* 0x00000008061072a5 */ /* 0x000fe4000f8e00ff */
[----:B------:R-:W-:-:S03]  /*1240*/  USEL UR5, UR11, UR4, !UP0 ;  /* 0x000000040b057287 */ /* 0x000fc6000c000000 */
[----:B------:R-:W-:Y:S01]  /*1250*/  UMOV UR4, UR15 ;  /* 0x0000000f00047c82 */ /* 0x000fe20008000000 */
[----:B------:R-:W-:Y:S01]  /*1260*/  UMOV UR12, UR13 ;  /* 0x0000000d000c7c82 */ /* 0x000fe20008000000 */
[----:B------:R-:W-:Y:S02]  /*1270*/  USHF.R.U32.HI UR4, URZ, UR10, UR4 ;  /* 0x0000000aff047299 */ /* 0x000fe40008011604 */
[----:B------:R-:W-:Y:S01]  /*1280*/  @UP3 USHF.R.U32.HI UR7, URZ, UR9, UR12 ;  /* 0x00000009ff073299 */ /* 0x000fe2000801160c */
[----:B------:R-:W-:Y:S01]  /*1290*/  UMOV UR16, UR17 ;  /* 0x0000001100107c82 */ /* 0x000fe20008000000 */
[----:B------:R-:W-:Y:S02]  /*12a0*/  USEL UR4, UR25, UR4, !UP4 ;  /* 0x0000000419047287 */ /* 0x000fe4000e000000 */
[----:B------:R-:W-:Y:S02]  /*12b0*/  @UP3 USHF.R.U32.HI UR6, URZ, UR9, UR16 ;  /* 0x00000009ff063299 */ /* 0x000fe40008011610 */
[----:B------:R-:W-:-:S02]  /*12c0*/  UIMAD UR7, UR7, UR21, URZ ;  /* 0x00000015070772a4 */ /* 0x000fc4000f8e02ff */
[----:B------:R-:W-:Y:S02]  /*12d0*/  UIMAD UR10, UR6, UR21, URZ ;  /* 0x00000015060a72a4 */ /* 0x000fe4000f8e02ff */
[----:B------:R-:W-:Y:S02]  /*12e0*/  UISETP.GE.AND UP0, UPT, UR4, UR7, UPT ;  /* 0x000000070400728c */ /* 0x000fe4000bf06270 */
[----:B------:R-:W-:Y:S02]  /*12f0*/  UIMAD.WIDE.U32 UR12, UR4, UR8, URZ ;  /* 0x00000008040c72a5 */ /* 0x000fe4000f8e00ff */
[----:B------:R-:W-:Y:S02]  /*1300*/  UISETP.GE.OR UP0, UPT, UR5, UR10, UP0 ;  /* 0x0000000a0500728c */ /* 0x000fe40008706670 */
[----:B------:R-:W-:Y:S02]  /*1310*/  UIMAD.WIDE.U32 UR14, UR5, UR8, URZ ;  /* 0x00000008050e72a5 */ /* 0x000fe4000f8e00ff */
[----:B------:R-:W-:Y:S01]  /*1320*/  UIADD3 UR10, UPT, UPT, -UR4, URZ, URZ ;  /* 0x000000ff040a7290 */ /* 0x000fe2000fffe1ff */
[----:B------:R-:W-:Y:S01]  /*1330*/  UMOV UR8, UR13 ;  /* 0x0000000d00087c82 */ /* 0x000fe20008000000 */
[----:B------:R-:W-:-:S02]  /*1340*/  UIADD3 UR12, UPT, UPT, -UR5, URZ, URZ ;  /* 0x000000ff050c7290 */ /* 0x000fc4000fffe1ff */
[----:B------:R-:W-:-:S03]  /*1350*/  USHF.R.U32.HI UR8, URZ, UR9, UR8 ;  /* 0x00000009ff087299 */ /* 0x000fc60008011608 */
[----:B------:R-:W-:Y:S01]  /*1360*/  @!UP0 UMOV UR7, UR15 ;  /* 0x0000000f00078c82 */ /* 0x000fe20008000000 */
[----:B------:R-:W-:Y:S02]  /*1370*/  UIMAD UR25, UR18, UR10, UR25 ;  /* 0x0000000a121972a4 */ /* 0x000fe4000f8e0219 */
[----:B------:R-:W-:Y:S02]  /*1380*/  USEL UR8, UR4, UR8, !UP3 ;  /* 0x0000000804087287 */ /* 0x000fe4000d800000 */
[----:B------:R-:W-:Y:S02]  /*1390*/  @!UP0 USHF.R.U32.HI UR7, URZ, UR9, UR7 ;  /* 0x00000009ff078299 */ /* 0x000fe40008011607 */
[----:B------:R-:W-:Y:S02]  /*13a0*/  UIADD3 UR9, UPT, UPT, -UR8, URZ, URZ ;  /* 0x000000ff08097290 */ /* 0x000fe4000fffe1ff */
[----:B------:R-:W-:Y:S02]  /*13b0*/  @!UP0 USEL UR7, UR5, UR7, !UP3 ;  /* 0x0000000705078287 */ /* 0x000fe4000d800000 */
[----:B------:R-:W-:-:S02]  /*13c0*/  UIMAD UR9, UR21, UR9, UR4 ;  /* 0x00000009150972a4 */ /* 0x000fc4000f8e0204 */
[----:B------:R-:W-:Y:S02]  /*13d0*/  @!UP0 UIADD3 UR8, UPT, UPT, UR8, -UR7, URZ ;  /* 0x8000000708088290 */ /* 0x000fe4000fffe0ff */
[----:B------:R-:W-:Y:S02]  /*13e0*/  @!UP0 UIMAD UR6, UR9, UR6, UR7 ;  /* 0x00000006090682a4 */ /* 0x000fe4000f8e0207 */
[----:B------:R-:W-:Y:S02]  /*13f0*/  @!UP0 UIMAD UR4, UR8, UR21, UR5 ;  /* 0x00000015080482a4 */ /* 0x000fe4000f8e0205 */
[----:B------:R-:W-:Y:S02]  /*1400*/  UIMAD UR11, UR22, UR12, UR11 ;  /* 0x0000000c160b72a4 */ /* 0x000fe4000f8e020b */
[----:B------:R-:W-:Y:S01]  /*1410*/  UIMAD UR25, UR4, UR18, UR25 ;  /* 0x00000012041972a4 */ /* 0x000fe2000f8e0219 */
[----:B------:R-:W-:Y:S02]  /*1420*/  @!UP0 UMOV UR5, UR6 ;  /* 0x0000000600058c82 */ /* 0x000fe40008000000 */
[----:B------:R-:W-:-:S12]  /*1430*/  UIMAD UR11, UR5, UR22, UR11 ;  /* 0x00000016050b72a4 */ /* 0x000fd8000f8e020b */
.L_x_18:
[----:B------:R-:W-:Y:S02]  /*1440*/  UISETP.NE.AND UP3, UPT, UR23, 0x1, UPT ;  /* 0x000000011700788c */ /* 0x000fe4000bf65270 */
[----:B------:R-:W-:-:S07]  /*1450*/  UISETP.NE.AND UP0, UPT, UR20, 0x2, UPT ;  /* 0x000000021400788c */ /* 0x000fce000bf05270 */
[----:B------:R-:W-:Y:S05]  /*1460*/  BRA.U UP3, `(.L_x_19) ;  /* 0x0000000103407547 */ /* 0x000fea000b800000 */
[----:B------:R-:W1:Y:S01]  /*1470*/  LDCU.128 UR12, c[0x0][0xd10] ;  /* 0x0001a200ff0c77ac */ /* 0x000e620008000c00 */
[----:B------:R-:W2:Y:S01]  /*1480*/  LDCU UR8, c[0x0][0xd0c] ;  /* 0x0001a180ff0877ac */ /* 0x000ea20008000800 */
[----:B------:R-:W3:Y:S01]  /*1490*/  LDCU UR9, c[0x0][0xd20] ;  /* 0x0001a400ff0977ac */ /* 0x000ee20008000800 */
[----:B-1----:R-:W-:Y:S02]  /*14a0*/  UIMAD.WIDE.U32 UR4, UR11, UR12, URZ ;  /* 0x0000000c0b0472a5 */ /* 0x002fe4000f8e00ff */
[----:B------:R-:W-:Y:S02]  /*14b0*/  UIMAD.WIDE.U32 UR6, UR25, UR15, URZ ;  /* 0x0000000f190672a5 */ /* 0x000fe4000f8e00ff */
[----:B--2---:R-:W-:Y:S02]  /*14c0*/  UISETP.NE.AND UP3, UPT, UR8, 0x1, UPT ;  /* 0x000000010800788c */ /* 0x004fe4000bf65270 */
[----:B------:R-:W-:-:S03]  /*14d0*/  USHF.R.U32.HI UR5, URZ, UR13, UR5 ;  /* 0x0000000dff057299 */ /* 0x000fc60008011605 */
[----:B------:R-:W-:Y:S01]  /*14e0*/  UMOV UR4, UR7 ;  /* 0x0000000700047c82 */ /* 0x000fe20008000000 */
[----:B------:R-:W-:Y:S02]  /*14f0*/  USEL UR5, UR11, UR5, !UP3 ;  /* 0x000000050b057287 */ /* 0x000fe4000d800000 */
[----:B------:R-:W-:Y:S02]  /*1500*/  UISETP.NE.AND UP3, UPT, UR14, 0x1, UPT ;  /* 0x000000010e00788c */ /* 0x000fe4000bf65270 */
[----:B---3--:R-:W-:-:S04]  /*1510*/  USHF.R.U32.HI UR4, URZ, UR9, UR4 ;  /* 0x00000009ff047299 */ /* 0x008fc80008011604 */
[----:B------:R-:W-:-:S04]  /*1520*/  USEL UR4, UR25, UR4, !UP3 ;  /* 0x0000000419047287 */ /* 0x000fc8000d800000 */
[----:B------:R-:W-:Y:S02]  /*1530*/  UIADD3 UR6, UPT, UPT, UR5, -UR4, URZ ;  /* 0x8000000405067290 */ /* 0x000fe4000fffe0ff */
[----:B------:R-:W-:Y:S02]  /*1540*/  UIADD3 UR4, UPT, UPT, -UR5, UR4, URZ ;  /* 0x0000000405047290 */ /* 0x000fe4000fffe1ff */
[----:B------:R-:W-:Y:S02]  /*1550*/  UIMAD UR25, UR6, UR14, UR25 ;  /* 0x0000000e061972a4 */ /* 0x000fe4000f8e0219 */
[----:B------:R-:W-:-:S12]  /*1560*/  UIMAD UR11, UR4, UR8, UR11 ;  /* 0x00000008040b72a4 */ /* 0x000fd8000f8e020b */
.L_x_19:
[----:B------:R-:W-:Y:S05]  /*1570*/  BRA.U !UP6, `(.L_x_20) ;  /* 0x000000010e0c7547 */ /* 0x000fea000b800000 */
[----:B------:R-:W-:Y:S01]  /*1580*/  UCGABAR_WAIT ;  /* 0x0000000000007dc7 */ /* 0x000fe20008000000 */
[----:B------:R-:W-:Y:S01]  /*1590*/  CCTL.IVALL ;  /* 0x00000000ff00798f */ /* 0x000fe20002000000 */
[----:B------:R-:W-:Y:S05]  /*15a0*/  BRA `(.L_x_21) ;  /* 0x0000000000047947 */ /* 0x000fea0003800000 */
.L_x_20:
[----:B------:R-:W-:Y:S06]  /*15b0*/  BAR.SYNC.DEFER_BLOCKING 0x0 ;  /* 0x0000000000007b1d */ /* 0x000fec0000010000 */
.L_x_21:
[----:B------:R-:W1:Y:S01]  /*15c0*/  LDCU UR5, c[0x0][0x38c] ;  /* 0x00007180ff0577ac */ /* 0x000e620008000800 */
[----:B------:R-:W2:Y:S01]  /*15d0*/  S2UR UR38, SR_CgaCtaId ;  /* 0x00000000002679c3 */ /* 0x000ea20000008800 */
[----:B-1----:R-:W-:-:S04]  /*15e0*/  UIADD3 UR5, UPT, UPT, UR5, 0x3f, URZ ;  /* 0x0000003f05057890 */ /* 0x002fc8000fffe0ff */
[----:B------:R-:W-:-:S04]  /*15f0*/  USHF.R.S32.HI UR4, URZ, 0x1f, UR5 ;  /* 0x0000001fff047899 */ /* 0x000fc80008011405 */
[----:B------:R-:W-:-:S04]  /*1600*/  ULEA.HI UR4, UR4, UR5, URZ, 0x6 ;  /* 0x0000000504047291 */ /* 0x000fc8000f8f30ff */
[----:B------:R-:W-:Y:S01]  /*1610*/  USHF.R.S32.HI UR34, URZ, 0x6, UR4 ;  /* 0x00000006ff227899 */ /* 0x000fe20008011404 */
[----:B--2---:R-:W-:Y:S11]  /*1620*/  BRA.U UP0, `(.L_x_22) ;  /* 0x0000000d00fc7547 */ /* 0x004ff6000b800000 */
[----:B------:R-:W1:Y:S01]  /*1630*/  S2UR UR48, SR_CgaCtaId ;  /* 0x00000000003079c3 */ /* 0x000e620000008800 */
[----:B------:R-:W-:Y:S01]  /*1640*/  R2UR UR46, R78 ;  /* 0x000000004e2e72ca */ /* 0x000fe200000e0000 */
[----:B------:R-:W-:Y:S01]  /*1650*/  UISETP.LT.AND UP0, UPT, UR34, 0x1, UPT ;  /* 0x000000012200788c */ /* 0x000fe2000bf01270 */
[----:B------:R-:W-:Y:S01]  /*1660*/  R2UR UR41, R73 ;  /* 0x00000000492972ca */ /* 0x000fe200000e0000 */
[----:B------:R-:W-:Y:S01]  /*1670*/  USHF.L.U32 UR10, UR38, 0x7, URZ ;  /* 0x00000007260a7899 */ /* 0x000fe200080006ff */
[----:B------:R-:W-:Y:S01]  /*1680*/  PLOP3.LUT P1, PT, PT, PT, UP1, 0x80, 0x8 ;  /* 0x000000000008781c */ /* 0x000fe20003f2f018 */
[----:B------:R-:W-:Y:S01]  /*1690*/  USHF.L.U32 UR21, UR38, 0xa, URZ ;  /* 0x0000000a26157899 */ /* 0x000fe200080006ff */
[----:B------:R-:W-:Y:S01]  /*16a0*/  ISETP.NE.OR P3, PT, R0, 0x2, !P3 ;  /* 0x000000020000780c */ /* 0x000fe20005f65670 */
[----:B------:R-:W-:Y:S01]  /*16b0*/  USHF.L.U32 UR4, UR38, 0x6, URZ ;  /* 0x0000000626047899 */ /* 0x000fe200080006ff */
[----:B------:R-:W-:Y:S01]  /*16c0*/  PLOP3.LUT P1, PT, P1, PT, PT, 0x8, 0x80 ;  /* 0x000000000080781c */ /* 0x000fe20000f2e170 */
[----:B------:R-:W-:Y:S01]  /*16d0*/  USHF.L.U32 UR15, UR38, 0xb, URZ ;  /* 0x0000000b260f7899 */ /* 0x000fe200080006ff */
[----:B------:R-:W-:Y:S01]  /*16e0*/  IMAD.MOV.U32 R12, RZ, RZ, 0x1 ;  /* 0x00000001ff0c7424 */ /* 0x000fe200078e00ff */
[----:B------:R-:W-:Y:S01]  /*16f0*/  CS2R R10, SRZ ;  /* 0x00000000000a7805 */ /* 0x000fe2000001ff00 */
[----:B------:R-:W-:Y:S01]  /*1700*/  IMAD.MOV.U32 R9, RZ, RZ, RZ ;  /* 0x000000ffff097224 */ /* 0x000fe200078e00ff */
[----:B------:R-:W2:Y:S01]  /*1710*/  LDCU UR40, c[0x0][0x370] ;  /* 0x00006e00ff2877ac */ /* 0x000ea20008000800 */
[----:B------:R-:W-:Y:S01]  /*1720*/  IMAD.MOV.U32 R8, RZ, RZ, 0x1 ;  /* 0x00000001ff087424 */ /* 0x000fe200078e00ff */
[----:B------:R-:W3:Y:S01]  /*1730*/  LDCU.64 UR42, c[0x0][0x348] ;  /* 0x00006900ff2a77ac */ /* 0x000ee20008000a00 */
[----:B------:R-:W-:-:S02]  /*1740*/  UISETP.GE.AND UP4, UPT, UR44, 0x1, UPT ;  /* 0x000000012c00788c */ /* 0x000fc4000bf86270 */
[----:B------:R-:W-:Y:S01]  /*1750*/  UISETP.NE.AND UP3, UPT, UR44, 0x1, UPT ;  /* 0x000000012c00788c */ /* 0x000fe2000bf65270 */
[----:B------:R-:W4:Y:S01]  /*1760*/  LDCU UR39, c[0x0][0x374] ;  /* 0x00006e80ff2777ac */ /* 0x000f220008000800 */
[----:B------:R-:W-:Y:S02]  /*1770*/  USEL UR28, UR34, 0x1, !UP0 ;  /* 0x00000001221c7887 */ /* 0x000fe4000c000000 */
[----:B------:R-:W-:Y:S02]  /*1780*/  ULOP3.LUT UR21, UR21, 0x400, URZ, 0xc0, !UPT ;  /* 0x0000040015157892 */ /* 0x000fe4000f8ec0ff */
[----:B------:R-:W-:Y:S02]  /*1790*/  ULOP3.LUT UR45, UR4, 0x40, URZ, 0xc0, !UPT ;  /* 0x00000040042d7892 */ /* 0x000fe4000f8ec0ff */
[----:B------:R-:W-:Y:S02]  /*17a0*/  ULOP3.LUT UR15, UR15, 0x800, URZ, 0xc0, !UPT ;  /* 0x000008000f0f7892 */ /* 0x000fe4000f8ec0ff */
[----:B------:R-:W-:Y:S01]  /*17b0*/  ULOP3.LUT UR10, UR10, 0x80, URZ, 0xc0, !UPT ;  /* 0x000000800a0a7892 */ /* 0x000fe2000f8ec0ff */
[----:B------:R-:W-:Y:S01]  /*17c0*/  UMOV UR14, URZ ;  /* 0x000000ff000e7c82 */ /* 0x000fe20008000000 */
[----:B-1----:R-:W-:-:S10]  /*17d0*/  UMOV UR47, 0x400 ;  /* 0x00000400002f7882 */ /* 0x002fd40000000000 */
.L_x_33:
[----:B------:R-:W-:-:S03]  /*17e0*/  UISETP.NE.AND UP0, UPT, UR38, URZ, UPT ;  /* 0x000000ff2600728c */ /* 0x000fc6000bf05270 */
[----:B------:R-:W-:Y:S02]  /*17f0*/  UMOV UR38, UR48 ;  /* 0x0000003000267c82 */ /* 0x000fe40008000000 */
[----:B------:R-:W-:-:S04]  /*1800*/  ULEA UR6, UR38, UR47, 0x18 ;  /* 0x0000002f26067291 */ /* 0x000fc8000f8ec0ff */
[----:B-1----:R-:W-:Y:S08]  /*1810*/  BRA.U UP0, `(.L_x_23) ;  /* 0x0000000100347547 */ /* 0x002ff0000b800000 */
[----:B------:R-:W1:Y:S01]  /*1820*/  S2R R0, SR_CgaCtaId ;  /* 0x0000000000007919 */ /* 0x000e620000008800 */
[----:B------:R-:W-:Y:S02]  /*1830*/  MOV R3, 0x400 ;  /* 0x0000040000037802 */ /* 0x000fe40000000f00 */
[----:B------:R-:W-:Y:S02]  /*1840*/  SHF.L.U32 R2, R8, 0x1f, RZ ;  /* 0x0000001f08027819 */ /* 0x000fe400000006ff */
[----:B-1----:R-:W-:-:S05]  /*1850*/  LEA R0, R0, R3, 0x18 ;  /* 0x0000000300007211 */ /* 0x002fca00078ec0ff */
[----:B------:R-:W-:-:S04]  /*1860*/  IMAD R3, R9, 0x8, R0 ;  /* 0x0000000809037824 */ /* 0x000fc800078e0200 */
[----:B------:R-:W1:Y:S02]  /*1870*/  SYNCS.PHASECHK.TRANS64.TRYWAIT P0, [R3+URZ+0xc0], R2 ;  /* 0x0000c002030075a7 */ /* 0x000e6400080011ff */
[----:B-1----:R-:W-:Y:S05]  /*1880*/  @!P0 BRA `(.L_x_24) ;  /* 0x000000d800488947 */ /* 0x002fea0003800000 */
.L_x_177:
[----:B------:R-:W-:Y:S01]  /*1890*/  VIADD R9, R9, 0x1 ;  /* 0x0000000109097836 */ /* 0x000fe20000000000 */
[----:B------:R1:W-:Y:S04]  /*18a0*/  SYNCS.ARRIVE.TRANS64.A1T0 RZ, [R3+URZ+0xb0], RZ ;  /* 0x0000b0ff03ff79a7 */ /* 0x0003e800081000ff */
[----:B------:R-:W-:-:S04]  /*18b0*/  ISETP.NE.AND P0, PT, R9, 0x2, PT ;  /* 0x000000020900780c */ /* 0x000fc80003f05270 */
[----:B------:R-:W-:Y:S02]  /*18c0*/  SEL R9, R9, RZ, P0 ;  /* 0x000000ff09097207 */ /* 0x000fe40000000000 */
[----:B-1----:R-:W-:-:S04]  /*18d0*/  SEL R3, RZ, 0x1, P0 ;  /* 0x00000001ff037807 */ /* 0x002fc80000000000 */
[----:B------:R-:W-:-:S07]  /*18e0*/  LOP3.LUT R8, R8, R3, RZ, 0x3c, !PT ;  /* 0x0000000308087212 */ /* 0x000fce00078e3cff */
.L_x_23:
[----:B------:R-:W-:Y:S01]  /*18f0*/  ULEA UR4, UR14, UR6, 0x3 ;  /* 0x000000060e047291 */ /* 0x000fe2000f8e18ff */
[----:B------:R-:W-:-:S08]  /*1900*/  SHF.L.U32 R0, R12, 0x1f, RZ ;  /* 0x0000001f0c007819 */ /* 0x000fd000000006ff */
[----:B------:R1:W1:Y:S02]  /*1910*/  SYNCS.PHASECHK.TRANS64.TRYWAIT P0, [UR4+0x20], R0 ;  /* 0x00002000ff0075a7 */ /* 0x0002640008001104 */
[----:B------:R-:W2:Y:S02]  /*1920*/  LDCU UR4, c[0x0][0x38c] ;  /* 0x00007180ff0477ac */ /* 0x000ea40008000800 */
[----:B--2---:R-:W-:-:S09]  /*1930*/  UISETP.GE.AND UP0, UPT, UR4, 0x1, UPT ;  /* 0x000000010400788c */ /* 0x004fd2000bf06270 */
[----:B------:R-:W-:Y:S05]  /*1940*/  BRA.U !UP0, `(.L_x_25) ;  /* 0x0000000108e87547 */ /* 0x000fea000b800000 */
[----:B---3--:R-:W-:Y:S02]  /*1950*/  UIADD3 UR26, UP2, UPT, UR42, 0x80, URZ ;  /* 0x000000802a1a7890 */ /* 0x008fe4000ff5e0ff */
[----:B------:R-:W-:Y:S02]  /*1960*/  UIADD3 UR24, UP1, UPT, UR42, 0x280, URZ ;  /* 0x000002802a187890 */ /* 0x000fe4000ff3e0ff */
[----:B------:R-:W-:Y:S02]  /*1970*/  UIADD3 UR22, UP0, UPT, UR42, 0x180, URZ ;  /* 0x000001802a167890 */ /* 0x000fe4000ff1e0ff */
[----:B------:R-:W-:Y:S02]  /*1980*/  USHF.L.U32 UR19, UR25, 0x8, URZ ;  /* 0x0000000819137899 */ /* 0x000fe400080006ff */
[----:B------:R-:W-:Y:S02]  /*1990*/  ULEA UR35, UR11, UR45, 0x7 ;  /* 0x0000002d0b237291 */ /* 0x000fe4000f8e38ff */
[----:B------:R-:W-:-:S02]  /*19a0*/  UIADD3.X UR27, UPT, UPT, URZ, UR43, URZ, UP2, !UPT ;  /* 0x0000002bff1b7290 */ /* 0x000fc400097fe4ff */
[----:B------:R-:W-:Y:S02]  /*19b0*/  UIADD3.X UR25, UPT, UPT, URZ, UR43, URZ, UP1, !UPT ;  /* 0x0000002bff197290 */ /* 0x000fe40008ffe4ff */
[----:B------:R-:W-:Y:S01]  /*19c0*/  UIADD3.X UR23, UPT, UPT, URZ, UR43, URZ, UP0, !UPT ;  /* 0x0000002bff177290 */ /* 0x000fe200087fe4ff */
[----:B------:R-:W-:Y:S01]  /*19d0*/  UMOV UR5, URZ ;  /* 0x000000ff00057c82 */ /* 0x000fe20008000000 */
[----:B------:R-:W-:Y:S01]  /*19e0*/  UMOV UR4, UR14 ;  /* 0x0000000e00047c82 */ /* 0x000fe20008000000 */
[----:B------:R-:W-:-:S09]  /*19f0*/  UMOV UR12, URZ ;  /* 0x000000ff000c7c82 */ /* 0x000fd20008000000 */
.L_x_29:
[----:B--2---:R-:W-:Y:S01]  /*1a00*/  ULEA UR33, UR4, UR6, 0x3 ;  /* 0x0000000604217291 */ /* 0x004fe2000f8e18ff */
[----:B-1----:R-:W-:Y:S11]  /*1a10*/  @P0 BRA `(.L_x_26) ;  /* 0x00000000000c0947 */ /* 0x002ff60003800000 */
[----:B------:R-:W-:-:S04]  /*1a20*/  SHF.L.U32 R3, R12, 0x1f, RZ ;  /* 0x0000001f0c037819 */ /* 0x000fc800000006ff */
[----:B------:R-:W1:Y:S02]  /*1a30*/  SYNCS.PHASECHK.TRANS64.TRYWAIT P0, [UR33+0x20], R3 ;  /* 0x00002003ff0075a7 */ /* 0x000e640008001121 */
[----:B-1----:R-:W-:Y:S05]  /*1a40*/  @!P0 BRA `(.L_x_27) ;  /* 0x000000d400ec8947 */ /* 0x002fea0003800000 */
.L_x_26:
[----:B------:R-:W-:Y:S01]  /*1a50*/  UIADD3 UR7, UPT, UPT, UR4, 0x1, URZ ;  /* 0x0000000104077890 */ /* 0x000fe2000fffe0ff */
[----:B------:R-:W-:Y:S01]  /*1a60*/  @!P3 IMAD.MOV.U32 R2, RZ, RZ, 0xa800 ;  /* 0x0000a800ff02b424 */ /* 0x000fe200078e00ff */
[----:B------:R-:W-:Y:S02]  /*1a70*/  ULOP3.LUT UR9, UR5, 0x1, URZ, 0xc0, !UPT ;  /* 0x0000000105097892 */ /* 0x000fe4000f8ec0ff */
[----:B------:R-:W-:Y:S02]  /*1a80*/  UISETP.NE.AND UP0, UPT, UR7, 0x4, UPT ;  /* 0x000000040700788c */ /* 0x000fe4000bf05270 */
[----:B------:R-:W-:Y:S02]  /*1a90*/  ULEA UR16, UR4, UR6, 0xf ;  /* 0x0000000604107291 */ /* 0x000fe4000f8e78ff */
[----:B------:R-:W-:Y:S01]  /*1aa0*/  USEL UR8, URZ, 0x1, UP0 ;  /* 0x00000001ff087887 */ /* 0x000fe20008000000 */
[----:B------:R-:W-:Y:S01]  /*1ab0*/  @!P3 ISETP.NE.AND P0, PT, RZ, UR9, PT ;  /* 0x00000009ff00bc0c */ /* 0x000fe2000bf05270 */
[----:B------:R-:W-:-:S02]  /*1ac0*/  USEL UR14, UR7, URZ, UP0 ;  /* 0x000000ff070e7287 */ /* 0x000fc40008000000 */
[----:B------:R-:W-:Y:S01]  /*1ad0*/  USHF.L.U32 UR34, UR5, 0x5, URZ ;  /* 0x0000000505227899 */ /* 0x000fe200080006ff */
[----:B------:R-:W-:Y:S01]  /*1ae0*/  @!P3 SEL R2, R2, 0xa000, !P0 ;  /* 0x0000a0000202b807 */ /* 0x000fe20004000000 */
[----:B------:R-:W-:Y:S01]  /*1af0*/  ULEA UR7, UR14, UR6, 0x3 ;  /* 0x000000060e077291 */ /* 0x000fe2000f8e18ff */
[----:B------:R-:W-:Y:S01]  /*1b00*/  LOP3.LUT R12, R12, UR8, RZ, 0x3c, !PT ;  /* 0x000000080c0c7c12 */ /* 0x000fe2000f8e3cff */
[----:B------:R-:W-:Y:S01]  /*1b10*/  USHF.L.U32 UR18, UR5, 0x6, URZ ;  /* 0x0000000605127899 */ /* 0x000fe200080006ff */
[----:B------:R2:W-:Y:S01]  /*1b20*/  @!P3 SYNCS.ARRIVE.TRANS64 RZ, [UR33], R2 ;  /* 0x00000002ffffb9a7 */ /* 0x0005e20008000021 */
[----:B------:R-:W-:Y:S01]  /*1b30*/  UIADD3 UR16, UPT, UPT, UR16, 0x14400, URZ ;  /* 0x0001440010107890 */ /* 0x000fe2000fffe0ff */
[----:B-1----:R-:W-:Y:S01]  /*1b40*/  SHF.L.U32 R0, R12, 0x1f, RZ ;  /* 0x0000001f0c007819 */ /* 0x002fe200000006ff */
[----:B------:R-:W-:Y:S01]  /*1b50*/  UMOV UR30, 0x0 ;  /* 0x00000000001e7882 */ /* 0x000fe20000000000 */
[----:B------:R-:W-:Y:S01]  /*1b60*/  UMOV UR31, 0x10000000 ;  /* 0x10000000001f7882 */ /* 0x000fe20000000000 */
[----:B------:R-:W-:Y:S01]  /*1b70*/  UMOV UR17, UR33 ;  /* 0x0000002100117c82 */ /* 0x000fe20008000000 */
[----:B------:R-:W-:Y:S01]  /*1b80*/  UMOV UR20, UR36 ;  /* 0x0000002400147c82 */ /* 0x000fe20008000000 */
[----:B------:R-:W-:Y:S01]  /*1b90*/  UISETP.NE.AND UP0, UPT, UR9, URZ, UPT ;  /* 0x000000ff0900728c */ /* 0x000fe2000bf05270 */
[----:B------:R2:W1:Y:S01]  /*1ba0*/  SYNCS.PHASECHK.TRANS64.TRYWAIT P0, [UR7+0x20], R0 ;  /* 0x00002000ff0075a7 */ /* 0x0004620008001107 */
[----:B------:R-:W-:-:S04]  /*1bb0*/  ULEA UR7, UR4, UR15, 0xc ;  /* 0x0000000f04077291 */ /* 0x000fc8000f8e60ff */
[----:B------:R-:W-:-:S04]  /*1bc0*/  ULEA UR7, UR7, UR6, 0x1 ;  /* 0x0000000607077291 */ /* 0x000fc8000f8e08ff */
[----:B------:R-:W-:-:S03]  /*1bd0*/  UIADD3 UR32, UPT, UPT, UR7, 0xc400, URZ ;  /* 0x0000c40007207890 */ /* 0x000fc6000fffe0ff */
[----:B------:R-:W-:-:S06]  /*1be0*/  UMOV UR7, 0x30000 ;  /* 0x0003000000077882 */ /* 0x000fcc0000000000 */
[----:B------:R2:W-:Y:S01]  /*1bf0*/  UTMALDG.3D.MULTICAST [UR32], [UR26], UR7, desc[UR30] ;  /* 0x00001e201a0073b4 */ /* 0x0005e20008011807 */
[----:B------:R2:W-:Y:S01]  /*1c00*/  UTMALDG.3D [UR16], [UR24], desc[UR30] ;  /* 0x00001e10180075b4 */ /* 0x0005e20008011000 */
[----:B------:R-:W-:Y:S05]  /*1c10*/  BRA.U UP0, `(.L_x_28) ;  /* 0x0000000100247547 */ /* 0x000fea000b800000 */
[----:B------:R-:W-:Y:S01]  /*1c20*/  ULEA UR8, UR4, UR21, 0xb ;  /* 0x0000001504087291 */ /* 0x000fe2000f8e58ff */
[----:B--2---:R-:W-:Y:S02]  /*1c30*/  UMOV UR16, 0x0 ;  /* 0x0000000000107882 */ /* 0x004fe40000000000 */
[----:B------:R-:W-:Y:S01]  /*1c40*/  UMOV UR4, 0x30000 ;  /* 0x0003000000047882 */ /* 0x000fe20000000000 */
[----:B------:R-:W-:Y:S01]  /*1c50*/  UIADD3 UR8, UPT, UPT, UR6, 0x34400, UR8 ;  /* 0x0003440006087890 */ /* 0x000fe2000fffe008 */
[----:B------:R-:W-:Y:S01]  /*1c60*/  UMOV UR17, 0x10000000 ;  /* 0x1000000000117882 */ /* 0x000fe20000000000 */
[----:B------:R-:W-:Y:S01]  /*1c70*/  UMOV UR9, UR33 ;  /* 0x0000002100097c82 */ /* 0x000fe20008000000 */
[----:B------:R-:W-:-:S06]  /*1c80*/  UMOV UR13, UR36 ;  /* 0x00000024000d7c82 */ /* 0x000fcc0008000000 */
[----:B------:R2:W-:Y:S02]  /*1c90*/  UTMALDG.4D.MULTICAST [UR8], [UR22], UR4, desc[UR16] ;  /* 0x00001008160073b4 */ /* 0x0005e40008019804 */
[----:B--2---:R-:W-:-:S12]  /*1ca0*/  UIADD3 UR12, UPT, UPT, UR12, 0x1, URZ ;  /* 0x000000010c0c7890 */ /* 0x004fd8000fffe0ff */
.L_x_28:
[----:B------:R-:W-:Y:S01]  /*1cb0*/  UIADD3 UR5, UPT, UPT, UR5, 0x1, URZ ;  /* 0x0000000105057890 */ /* 0x000fe2000fffe0ff */
[----:B------:R-:W-:-:S03]  /*1cc0*/  UMOV UR4, UR14 ;  /* 0x0000000e00047c82 */ /* 0x000fc60008000000 */
[----:B------:R-:W-:-:S09]  /*1cd0*/  UISETP.NE.AND UP0, UPT, UR5, UR28, UPT ;  /* 0x0000001c0500728c */ /* 0x000fd2000bf05270 */
[----:B------:R-:W-:Y:S05]  /*1ce0*/  BRA.U UP0, `(.L_x_29) ;  /* 0xfffffffd00447547 */ /* 0x000fea000b83ffff */
.L_x_25:
[----:B------:R-:W-:Y:S01]  /*1cf0*/  LEA R3, R11, UR6, 0x3 ;  /* 0x000000060b037c11 */ /* 0x000fe2000f8e18ff */
[----:B------:R-:W-:Y:S01]  /*1d00*/  @!P1 SYNCS.ARRIVE.TRANS64.A1T0 RZ, [UR6+0x78], RZ ;  /* 0x000078ffffff99a7 */ /* 0x000fe20008100006 */
[----:B-12---:R-:W-:Y:S01]  /*1d10*/  SHF.L.U32 R0, R10, 0x1f, RZ ;  /* 0x0000001f0a007819 */ /* 0x006fe200000006ff */
[----:B------:R-:W-:-:S03]  /*1d20*/  NOP ;  /* 0x0000000000007918 */ /* 0x000fc60000000000 */
[----:B------:R-:W1:Y:S01]  /*1d30*/  SYNCS.PHASECHK.TRANS64.TRYWAIT P0, [R3+URZ+0x80], R0 ;  /* 0x00008000030075a7 */ /* 0x000e6200080011ff */
[----:B------:R-:W-:Y:S01]  /*1d40*/  LEA R5, R11, UR6, 0x4 ;  /* 0x000000060b057c11 */ /* 0x000fe2000f8e20ff */
[----:B-1----:R-:W-:Y:S06]  /*1d50*/  @!P0 BRA `(.L_x_30) ;  /* 0x000000d400408947 */ /* 0x002fec0003800000 */
.L_x_179:
[----:B------:R-:W2:Y:S01]  /*1d60*/  LDS.128 R4, [R5+0xe0] ;  /* 0x0000e00005047984 */ /* 0x000ea20000000c00 */
[----:B------:R-:W-:Y:S01]  /*1d70*/  @!PT LDS RZ, [RZ] ;  /* 0x00000000fffff984 */ /* 0x000fe20000000800 */
[----:B------:R-:W-:Y:S01]  /*1d80*/  @!PT LDS RZ, [RZ] ;  /* 0x00000000fffff984 */ /* 0x000fe20000000800 */
[----:B------:R-:W-:Y:S01]  /*1d90*/  @!PT LDS RZ, [RZ] ;  /* 0x00000000fffff984 */ /* 0x000fe20000000800 */
[----:B------:R-:W-:Y:S01]  /*1da0*/  @!PT LDS RZ, [RZ] ;  /* 0x00000000fffff984 */ /* 0x000fe20000000800 */
[----:B------:R1:W-:Y:S06]  /*1db0*/  MEMBAR.ALL.CTA ;  /* 0x0000000000007992 */ /* 0x0003ec0000008000 */
[----:B-1----:R-:W1:Y:S01]  /*1dc0*/  FENCE.VIEW.ASYNC.S ;  /* 0x00000000000073c6 */ /* 0x002e620000000000 */
[----:B--2---:R-:W-:-:S13]  /*1dd0*/  LOP3.LUT P0, RZ, R6, 0x1, RZ, 0xc0, !PT ;  /* 0x0000000106ff7812 */ /* 0x004fda000780c0ff */
[----:B-1----:R-:W-:Y:S01]  /*1de0*/  VOTEU.ANY UP1, P0 ;  /* 0x0000000000ff7886 */ /* 0x002fe20000020100 */
[----:B------:R-:W-:-:S13]  /*1df0*/  PLOP3.LUT P0, PT, PT, PT, UP1, 0x80, 0x8 ;  /* 0x000000000008781c */ /* 0x000fda0003f0f018 */
[----:B------:R-:W-:Y:S02]  /*1e00*/  @P0 LOP3.LUT R0, R5, 0xffff, RZ, 0xc0, !PT ;  /* 0x0000ffff05000812 */ /* 0x000fe400078ec0ff */
[----:B------:R-:W-:Y:S02]  /*1e10*/  @P0 MOV R2, R4 ;  /* 0x0000000400020202 */ /* 0x000fe40000000f00 */
[----:B------:R-:W-:Y:S01]  /*1e20*/  @P0 R2UR UR5, R0 ;  /* 0x00000000000502ca */ /* 0x000fe200000e0000 */
[----:B------:R-:W-:Y:S01]  /*1e30*/  VIADD R0, R3, 0x90 ;  /* 0x0000009003007836 */ /* 0x000fe20000000000 */
[----:B------:R-:W-:Y:S02]  /*1e40*/  @P0 SHF.R.U32.HI R4, RZ, 0x10, R5 ;  /* 0x00000010ff040819 */ /* 0x000fe40000011605 */
[----:B------:R-:W-:Y:S02]  /*1e50*/  @P0 R2UR UR7, R2 ;  /* 0x00000000020702ca */ /* 0x000fe400000e0000 */
[----:B------:R-:W-:-:S02]  /*1e60*/  PRMT R0, RZ, 0x654, R0 ;  /* 0x00000654ff007816 */ /* 0x000fc40000000000 */
[----:B------:R-:W-:Y:S02]  /*1e70*/  @P0 R2UR UR4, R4 ;  /* 0x00000000040402ca */ /* 0x000fe400000e0000 */
[----:B------:R1:W-:Y:S03]  /*1e80*/  SYNCS.ARRIVE.TRANS64.RED.A1T0 RZ, [R0+URZ], RZ ;  /* 0x000000ff00ff79a7 */ /* 0x0003e600081004ff */
[----:B------:R-:W-:-:S04]  /*1e90*/  @UP1 UMOV UR29, UR5 ;  /* 0x00000005001d1c82 */ /* 0x000fc80008000000 */
[----:B------:R-:W-:-:S04]  /*1ea0*/  @UP1 UMOV UR37, UR7 ;  /* 0x0000000700251c82 */ /* 0x000fc80008000000 */
[----:B------:R-:W-:Y:S01]  /*1eb0*/  @UP1 UMOV UR36, UR4 ;  /* 0x0000000400241c82 */ /* 0x000fe20008000000 */
[----:B------:R-:W-:Y:S05]  /*1ec0*/  BRA.U !UP4, `(.L_x_31) ;  /* 0x000000010cd07547 */ /* 0x000fea000b800000 */
[----:B------:R-:W4:Y:S01]  /*1ed0*/  LDCU.128 UR16, c[0x0][0xd10] ;  /* 0x0001a200ff1077ac */ /* 0x000f220008000c00 */
[----:B------:R-:W2:Y:S01]  /*1ee0*/  LDCU UR11, c[0x0][0xd20] ;  /* 0x0001a400ff0b77ac */ /* 0x000ea20008000800 */
[----:B------:R-:W3:Y:S01]  /*1ef0*/  LDCU UR20, c[0x0][0xd0c] ;  /* 0x0001a180ff1477ac */ /* 0x000ee20008000800 */
[----:B------:R-:W1:Y:S01]  /*1f00*/  LDCU.64 UR8, c[0x0][0xd28] ;  /* 0x0001a500ff0877ac */ /* 0x000e620008000a00 */
[----:B----4-:R-:W-:Y:S02]  /*1f10*/  UIMAD.WIDE.U32 UR12, UR39, UR19, URZ ;  /* 0x00000013270c72a5 */ /* 0x010fe4000f8e00ff */
[----:B------:R-:W-:Y:S02]  /*1f20*/  UIMAD.WIDE.U32 UR4, UR40, UR16, URZ ;  /* 0x00000010280472a5 */ /* 0x000fe4000f8e00ff */
[----:B------:R-:W-:Y:S02]  /*1f30*/  UISETP.NE.AND UP0, UPT, UR18, 0x1, UPT ;  /* 0x000000011200788c */ /* 0x000fe4000bf05270 */
[----:B------:R-:W-:Y:S01]  /*1f40*/  UIMAD.WIDE.U32 UR24, UR29, UR19, URZ ;  /* 0x000000131d1872a5 */ /* 0x000fe2000f8e00ff */
[----:B------:R-:W-:-:S02]  /*1f50*/  UMOV UR12, UR13 ;  /* 0x0000000d000c7c82 */ /* 0x000fc40008000000 */
[----:B------:R-:W-:Y:S01]  /*1f60*/  UMOV UR4, UR5 ;  /* 0x0000000500047c82 */ /* 0x000fe20008000000 */
[----:B--2---:R-:W-:Y:S02]  /*1f70*/  USHF.R.U32.HI UR12, URZ, UR11, UR12 ;  /* 0x0000000bff0c7299 */ /* 0x004fe4000801160c */
[----:B---3--:R-:W-:Y:S02]  /*1f80*/  UISETP.NE.AND UP2, UPT, UR20, 0x1, UPT ;  /* 0x000000011400788c */ /* 0x008fe4000bf45270 */
[----:B------:R-:W-:Y:S02]  /*1f90*/  USHF.R.U32.HI UR4, URZ, UR17, UR4 ;  /* 0x00000011ff047299 */ /* 0x000fe40008011604 */
[----:B------:R-:W-:Y:S02]  /*1fa0*/  USEL UR5, UR39, UR12, !UP0 ;  /* 0x0000000c27057287 */ /* 0x000fe4000c000000 */
[----:B------:R-:W-:Y:S02]  /*1fb0*/  USEL UR7, UR40, UR4, !UP2 ;  /* 0x0000000428077287 */ /* 0x000fe4000d000000 */
[----:B-1----:R-:W-:Y:S01]  /*1fc0*/  UIMAD.WIDE.U32 UR12, UR5, UR8, URZ ;  /* 0x00000008050c72a5 */ /* 0x002fe2000f8e00ff */
[----:B------:R-:W-:Y:S01]  /*1fd0*/  UMOV UR4, UR25 ;  /* 0x0000001900047c82 */ /* 0x000fe20008000000 */
[----:B------:R-:W-:-:S02]  /*1fe0*/  UIMAD.WIDE.U32 UR24, UR7, UR8, URZ ;  /* 0x00000008071872a5 */ /* 0x000fc4000f8e00ff */
[----:B------:R-:W-:-:S03]  /*1ff0*/  UIMAD.WIDE.U32 UR22, UR37, UR16, URZ ;  /* 0x00000010251672a5 */ /* 0x000fc6000f8e00ff */
[----:B------:R-:W-:Y:S01]  /*2000*/  UMOV UR12, UR13 ;  /* 0x0000000d000c7c82 */ /* 0x000fe20008000000 */
[----:B------:R-:W-:Y:S02]  /*2010*/  USHF.R.U32.HI UR4, URZ, UR11, UR4 ;  /* 0x0000000bff047299 */ /* 0x000fe40008011604 */
[----:B------:R-:W-:Y:S01]  /*2020*/  @UP3 USHF.R.U32.HI UR5, URZ, UR9, UR12 ;  /* 0x00000009ff053299 */ /* 0x000fe2000801160c */
[----:B------:R-:W-:Y:S01]  /*2030*/  UMOV UR11, UR25 ;  /* 0x00000019000b7c82 */ /* 0x000fe20008000000 */
[----:B------:R-:W-:Y:S01]  /*2040*/  UMOV UR22, UR23 ;  /* 0x0000001700167c82 */ /* 0x000fe20008000000 */
[----:B------:R-:W-:Y:S02]  /*2050*/  @UP3 USHF.R.U32.HI UR7, URZ, UR9, UR11 ;  /* 0x00000009ff073299 */ /* 0x000fe4000801160b */
[----:B------:R-:W-:Y:S02]  /*2060*/  USHF.R.U32.HI UR17, URZ, UR17, UR22 ;  /* 0x00000011ff117299 */ /* 0x000fe40008011616 */
[----:B------:R-:W-:-:S02]  /*2070*/  USEL UR4, UR29, UR4, !UP0 ;  /* 0x000000041d047287 */ /* 0x000fc4000c000000 */
[----:B------:R-:W-:Y:S02]  /*2080*/  UIMAD UR11, UR44, UR5, URZ ;  /* 0x000000052c0b72a4 */ /* 0x000fe4000f8e02ff */
[----:B------:R-:W-:Y:S02]  /*2090*/  USEL UR5, UR37, UR17, !UP2 ;  /* 0x0000001125057287 */ /* 0x000fe4000d000000 */
[----:B------:R-:W-:Y:S02]  /*20a0*/  UIMAD UR16, UR44, UR7, URZ ;  /* 0x000000072c1072a4 */ /* 0x000fe4000f8e02ff */
[----:B------:R-:W-:Y:S02]  /*20b0*/  UISETP.GE.AND UP0, UPT, UR4, UR11, UPT ;  /* 0x0000000b0400728c */ /* 0x000fe4000bf06270 */
[----:B------:R-:W-:Y:S02]  /*20c0*/  UIMAD.WIDE.U32 UR12, UR4, UR8, URZ ;  /* 0x00000008040c72a5 */ /* 0x000fe4000f8e00ff */
[----:B------:R-:W-:-:S02]  /*20d0*/  UISETP.GE.OR UP0, UPT, UR5, UR16, UP0 ;  /* 0x000000100500728c */ /* 0x000fc40008706670 */
[----:B------:R-:W-:Y:S02]  /*20e0*/  UIMAD.WIDE.U32 UR16, UR5, UR8, URZ ;  /* 0x00000008051072a5 */ /* 0x000fe4000f8e00ff */
[----:B------:R-:W-:Y:S01]  /*20f0*/  UIADD3 UR12, UPT, UPT, -UR4, URZ, URZ ;  /* 0x000000ff040c7290 */ /* 0x000fe2000fffe1ff */
[----:B------:R-:W-:Y:S01]  /*2100*/  UMOV UR11, UR13 ;  /* 0x0000000d000b7c82 */ /* 0x000fe20008000000 */
[----:B------:R-:W-:Y:S02]  /*2110*/  UIADD3 UR13, UPT, UPT, -UR5, URZ, URZ ;  /* 0x000000ff050d7290 */ /* 0x000fe4000fffe1ff */
        /* <DEDUP_REMOVED lines=15> */
.L_x_31:
[----:B------:R-:W2:Y:S02]  /*2210*/  LDCU UR4, c[0x0][0xd30] ;  /* 0x0001a600ff0477ac */ /* 0x000ea40008000800 */
[----:B--2---:R-:W-:-:S09]  /*2220*/  UISETP.NE.AND UP0, UPT, UR4, 0x1, UPT ;  /* 0x000000010400788c */ /* 0x004fd2000bf05270 */
[----:B------:R-:W-:Y:S05]  /*2230*/  BRA.U UP0, `(.L_x_32) ;  /* 0x0000000100447547 */ /* 0x000fea000b800000 */
[----:B------:R-:W2:Y:S01]  /*2240*/  LDCU.128 UR16, c[0x0][0xd10] ;  /* 0x0001a200ff1077ac */ /* 0x000ea20008000c00 */
[----:B------:R-:W1:Y:S01]  /*2250*/  LDCU UR11, c[0x0][0xd0c] ;  /* 0x0001a180ff0b77ac */ /* 0x000e620008000800 */
[----:B------:R-:W3:Y:S01]  /*2260*/  LDCU UR12, c[0x0][0xd20] ;  /* 0x0001a400ff0c77ac */ /* 0x000ee20008000800 */
[----:B--2---:R-:W-:Y:S02]  /*2270*/  UIMAD.WIDE.U32 UR8, UR37, UR16, URZ ;  /* 0x00000010250872a5 */ /* 0x004fe4000f8e00ff */
[----:B------:R-:W-:Y:S02]  /*2280*/  UIMAD.WIDE.U32 UR4, UR29, UR19, URZ ;  /* 0x000000131d0472a5 */ /* 0x000fe4000f8e00ff */
[----:B-1----:R-:W-:Y:S02]  /*2290*/  UISETP.NE.AND UP2, UPT, UR11, 0x1, UPT ;  /* 0x000000010b00788c */ /* 0x002fe4000bf45270 */
[----:B------:R-:W-:Y:S01]  /*22a0*/  UISETP.NE.AND UP0, UPT, UR18, 0x1, UPT ;  /* 0x000000011200788c */ /* 0x000fe2000bf05270 */
[----:B------:R-:W-:-:S02]  /*22b0*/  UMOV UR7, UR9 ;  /* 0x0000000900077c82 */ /* 0x000fc40008000000 */
[----:B------:R-:W-:Y:S01]  /*22c0*/  UMOV UR4, UR5 ;  /* 0x0000000500047c82 */ /* 0x000fe20008000000 */
[----:B------:R-:W-:Y:S02]  /*22d0*/  USHF.R.U32.HI UR7, URZ, UR17, UR7 ;  /* 0x00000011ff077299 */ /* 0x000fe40008011607 */
[----:B---3--:R-:W-:Y:S02]  /*22e0*/  USHF.R.U32.HI UR4, URZ, UR12, UR4 ;  /* 0x0000000cff047299 */ /* 0x008fe40008011604 */
[----:B------:R-:W-:Y:S02]  /*22f0*/  USEL UR5, UR37, UR7, !UP2 ;  /* 0x0000000725057287 */ /* 0x000fe4000d000000 */
[----:B------:R-:W-:-:S04]  /*2300*/  USEL UR4, UR29, UR4, !UP0 ;  /* 0x000000041d047287 */ /* 0x000fc8000c000000 */
[----:B------:R-:W-:Y:S02]  /*2310*/  UIADD3 UR7, UPT, UPT, UR5, -UR4, URZ ;  /* 0x8000000405077290 */ /* 0x000fe4000fffe0ff */
[----:B------:R-:W-:Y:S02]  /*2320*/  UIADD3 UR4, UPT, UPT, -UR5, UR4, URZ ;  /* 0x0000000405047290 */ /* 0x000fe4000fffe1ff */
[----:B------:R-:W-:Y:S02]  /*2330*/  UIMAD UR29, UR7, UR18, UR29 ;  /* 0x00000012071d72a4 */ /* 0x000fe4000f8e021d */
[----:B------:R-:W-:-:S12]  /*2340*/  UIMAD UR37, UR4, UR11, UR37 ;  /* 0x0000000b042572a4 */ /* 0x000fd8000f8e0225 */
.L_x_32:
[----:B------:R-:W-:Y:S01]  /*2350*/  VIADD R11, R11, 0x1 ;  /* 0x000000010b0b7836 */ /* 0x000fe20000000000 */
[----:B------:R-:W-:Y:S01]  /*2360*/  PLOP3.LUT P1, PT, PT, PT, PT, 0x80, 0x8 ;  /* 0x000000000008781c */ /* 0x000fe20003f2f070 */
[----:B------:R-:W-:Y:S02]  /*2370*/  UIADD3 UR25, UPT, UPT, UR29, UR41, URZ ;  /* 0x000000291d197290 */ /* 0x000fe4000fffe0ff */
[----:B------:R-:W-:Y:S01]  /*2380*/  UIADD3 UR11, UPT, UPT, UR37, UR46, URZ ;  /* 0x0000002e250b7290 */ /* 0x000fe2000fffe0ff */
[----:B------:R-:W-:-:S04]  /*2390*/  ISETP.NE.AND P0, PT, R11, 0x2, PT ;  /* 0x000000020b00780c */ /* 0x000fc80003f05270 */
[----:B------:R-:W-:Y:S02]  /*23a0*/  SEL R3, RZ, 0x1, P0 ;  /* 0x00000001ff037807 */ /* 0x000fe40000000000 */
[----:B------:R-:W-:Y:S02]  /*23b0*/  SEL R11, R11, RZ, P0 ;  /* 0x000000ff0b0b7207 */ /* 0x000fe40000000000 */
[----:B------:R-:W-:Y:S01]  /*23c0*/  LOP3.LUT R10, R10, R3, RZ, 0x3c, !PT ;  /* 0x000000030a0a7212 */ /* 0x000fe200078e3cff */
[----:B------:R-:W-:Y:S06]  /*23d0*/  BRA.U UP1, `(.L_x_33) ;  /* 0xfffffff501007547 */ /* 0x000fec000b83ffff */
[----:B------:R-:W-:Y:S01]  /*23e0*/  UIADD3 UR7, UPT, UPT, UR6, 0x20, URZ ;  /* 0x0000002006077890 */ /* 0x000fe2000fffe0ff */
[----:B------:R-:W-:-:S03]  /*23f0*/  SHF.L.U32 R3, R12, 0x1f, RZ ;  /* 0x0000001f0c037819 */ /* 0x000fc600000006ff */
[----:B------:R-:W-:-:S09]  /*2400*/  ULEA UR4, UR14, UR7, 0x3 ;  /* 0x000000070e047291 */ /* 0x000fd2000f8e18ff */
[----:B------:R-:W2:Y:S02]  /*2410*/  SYNCS.PHASECHK.TRANS64.TRYWAIT P0, [UR4], R3 ;  /* 0x00000003ff0075a7 */ /* 0x000ea40008001104 */
[----:B--2---:R-:W-:Y:S05]  /*2420*/  @!P0 BRA `(.L_x_34) ;  /* 0x000000cc00a08947 */ /* 0x004fea0003800000 */
.L_x_181:
[----:B------:R-:W-:-:S04]  /*2430*/  UIADD3 UR4, UPT, UPT, UR14, 0x1, URZ ;  /* 0x000000010e047890 */ /* 0x000fc8000fffe0ff */
[----:B------:R-:W-:-:S04]  /*2440*/  UISETP.NE.AND UP0, UPT, UR4, 0x4, UPT ;  /* 0x000000040400788c */ /* 0x000fc8000bf05270 */
[----:B------:R-:W-:Y:S02]  /*2450*/  USEL UR6, URZ, 0x1, UP0 ;  /* 0x00000001ff067887 */ /* 0x000fe40008000000 */
[----:B------:R-:W-:-:S04]  /*2460*/  USEL UR4, UR4, URZ, UP0 ;  /* 0x000000ff04047287 */ /* 0x000fc80008000000 */
[----:B------:R-:W-:Y:S01]  /*2470*/  ULEA UR5, UR4, UR7, 0x3 ;  /* 0x0000000704057291 */ /* 0x000fe2000f8e18ff */
[----:B------:R-:W-:-:S04]  /*2480*/  LOP3.LUT R2, R12, UR6, RZ, 0x3c, !PT ;  /* 0x000000060c027c12 */ /* 0x000fc8000f8e3cff */
[----:B-1----:R-:W-:-:S04]  /*2490*/  SHF.L.U32 R3, R2, 0x1f, RZ ;  /* 0x0000001f02037819 */ /* 0x002fc800000006ff */
[----:B------:R-:W1:Y:S02]  /*24a0*/  SYNCS.PHASECHK.TRANS64.TRYWAIT P0, [UR5], R3 ;  /* 0x00000003ff0075a7 */ /* 0x000e640008001105 */
[----:B-1----:R-:W-:Y:S05]  /*24b0*/  @!P0 BRA `(.L_x_35) ;  /* 0x000000cc00948947 */ /* 0x002fea0003800000 */
.L_x_183:
        /* <DEDUP_REMOVED lines=9> */
.L_x_185:
[----:B------:R-:W-:-:S04]  /*2550*/  UIADD3 UR4, UPT, UPT, UR4, 0x1, URZ ;  /* 0x0000000104047890 */ /* 0x000fc8000fffe0ff */
[----:B------:R-:W-:-:S04]  /*2560*/  UISETP.NE.AND UP0, UPT, UR4, 0x4, UPT ;  /* 0x000000040400788c */ /* 0x000fc8000bf05270 */
[----:B------:R-:W-:Y:S02]  /*2570*/  USEL UR5, URZ, 0x1, UP0 ;  /* 0x00000001ff057887 */ /* 0x000fe40008000000 */
[----:B------:R-:W-:-:S04]  /*2580*/  USEL UR4, UR4, URZ, UP0 ;  /* 0x000000ff04047287 */ /* 0x000fc80008000000 */
[----:B------:R-:W-:Y:S01]  /*2590*/  ULEA UR4, UR4, UR7, 0x3 ;  /* 0x0000000704047291 */ /* 0x000fe2000f8e18ff */
[----:B-1----:R-:W-:-:S04]  /*25a0*/  LOP3.LUT R3, R2, UR5, RZ, 0x3c, !PT ;  /* 0x0000000502037c12 */ /* 0x002fc8000f8e3cff */
[----:B------:R-:W-:Y:S01]  /*25b0*/  SHF.L.U32 R3, R3, 0x1f, RZ ;  /* 0x0000001f03037819 */ /* 0x000fe200000006ff */
[----:B------:R-:W-:-:S07]  /*25c0*/  IMAD.U32 R0, RZ, RZ, UR4 ;  /* 0x00000004ff007e24 */ /* 0x000fce000f8e00ff */
.L_x_37:
[----:B-1----:R1:W2:Y:S02]  /*25d0*/  SYNCS.PHASECHK.TRANS64.TRYWAIT P0, [R0+URZ], R3 ;  /* 0x00000003000075a7 */ /* 0x0022a400080011ff */
[----:B--2---:R-:W-:Y:S05]  /*25e0*/  @!P0 NANOSLEEP.SYNCS 0x989680 ;  /* 0x009896800000895d */ /* 0x004fea0003900000 */
[----:B------:R-:W2:Y:S02]  /*25f0*/  @!P0 SYNCS.PHASECHK.TRANS64 P0, [R0+URZ], R3 ;  /* 0x00000003000085a7 */ /* 0x000ea400080010ff */
[----:B--234-:R-:W-:Y:S05]  /*2600*/  @P0 EXIT ;  /* 0x000000000000094d */ /* 0x01cfea0003800000 */
[----:B------:R-:W-:Y:S05]  /*2610*/  BRA `(.L_x_37) ;  /* 0xfffffffc00ec7947 */ /* 0x000fea000383ffff */
.L_x_22:
[----:B------:R-:W-:-:S04]  /*2620*/  UISETP.NE.AND UP0, UPT, UR38, URZ, UPT ;  /* 0x000000ff2600728c */ /* 0x000fc8000bf05270 */
[----:B------:R-:W-:-:S09]  /*2630*/  UISETP.NE.OR UP0, UPT, UR20, 0x1, UP0 ;  /* 0x000000011400788c */ /* 0x000fd20008705670 */
[----:B------:R-:W-:Y:S05]  /*2640*/  BRA.U UP0, `(.L_x_38) ;  /* 0x0000000500487547 */ /* 0x000fea000b800000 */
[----:B------:R-:W-:Y:S01]  /*2650*/  ISETP.GE.U32.AND P2, PT, R2, 0x2, PT ;  /* 0x000000020200780c */ /* 0x000fe20003f46070 */
[----:B------:R-:W-:Y:S01]  /*2660*/  IMAD.MOV.U32 R12, RZ, RZ, 0x1 ;  /* 0x00000001ff0c7424 */ /* 0x000fe200078e00ff */
[----:B------:R-:W-:Y:S02]  /*2670*/  CS2R R10, SRZ ;  /* 0x00000000000a7805 */ /* 0x000fe4000001ff00 */
[----:B------:R-:W-:Y:S01]  /*2680*/  CS2R R8, SRZ ;  /* 0x0000000000087805 */ /* 0x000fe2000001ff00 */
[----:B------:R-:W-:Y:S01]  /*2690*/  UMOV UR6, 0x400 ;  /* 0x0000040000067882 */ /* 0x000fe20000000000 */
[----:B------:R-:W-:Y:S01]  /*26a0*/  UMOV UR5, URZ ;  /* 0x000000ff00057c82 */ /* 0x000fe20008000000 */
[----:B------:R-:W-:-:S12]  /*26b0*/  ULEA UR6, UR38, UR6, 0x18 ;  /* 0x0000000626067291 */ /* 0x000fd8000f8ec0ff */
.L_x_42:
[----:B------:R-:W-:Y:S02]  /*26c0*/  LEA R0, R8, UR6, 0x3 ;  /* 0x0000000608007c11 */ /* 0x000fe4000f8e18ff */
[----:B------:R-:W-:-:S03]  /*26d0*/  SHF.L.U32 R5, R9, 0x1f, RZ ;  /* 0x0000001f09057819 */ /* 0x000fc600000006ff */
[----:B------:R-:W-:Y:S01]  /*26e0*/  VIADD R4, R0, 0xc0 ;  /* 0x000000c000047836 */ /* 0x000fe20000000000 */
[----:B------:R-:W1:Y:S02]  /*26f0*/  SYNCS.PHASECHK.TRANS64.TRYWAIT P0, [R0+URZ+0xb0], R5 ;  /* 0x0000b005000075a7 */ /* 0x000e6400080011ff */
[----:B-1----:R-:W-:Y:S05]  /*2700*/  @!P0 BRA `(.L_x_39) ;  /* 0x000000cc00308947 */ /* 0x002fea0003800000 */
.L_x_186:
[----:B------:R-:W-:Y:S01]  /*2710*/  ULEA UR4, UR5, UR6, 0x3 ;  /* 0x0000000605047291 */ /* 0x000fe2000f8e18ff */
[----:B------:R-:W-:Y:S02]  /*2720*/  PRMT R4, RZ, 0x654, R4 ;  /* 0x00000654ff047816 */ /* 0x000fe40000000004 */
[----:B-1----:R-:W-:Y:S01]  /*2730*/  SHF.L.U32 R5, R12, 0x1f, RZ ;  /* 0x0000001f0c057819 */ /* 0x002fe200000006ff */
[----:B------:R-:W-:Y:S01]  /*2740*/  UIADD3 UR7, UPT, UPT, UR4, 0x80, URZ ;  /* 0x0000008004077890 */ /* 0x000fe2000fffe0ff */
[----:B------:R1:W-:Y:S05]  /*2750*/  SYNCS.ARRIVE.TRANS64.RED.A1T0 RZ, [R4+URZ], RZ ;  /* 0x000000ff04ff79a7 */ /* 0x0003ea00081004ff */
[----:B------:R-:W-:Y:S01]  /*2760*/  IMAD.U32 R7, RZ, RZ, UR7 ;  /* 0x00000007ff077e24 */ /* 0x000fe2000f8e00ff */
[----:B------:R-:W2:Y:S04]  /*2770*/  SYNCS.PHASECHK.TRANS64.TRYWAIT P0, [UR4+0x90], R5 ;  /* 0x00009005ff0075a7 */ /* 0x000ea80008001104 */
[----:B------:R-:W-:Y:S01]  /*2780*/  PRMT R6, R2, 0x654, R7 ;  /* 0x0000065402067816 */ /* 0x000fe20000000007 */
[----:B-1----:R-:W-:Y:S01]  /*2790*/  @!P2 IMAD.MOV.U32 R4, RZ, RZ, 0x10 ;  /* 0x00000010ff04a424 */ /* 0x002fe200078e00ff */
[----:B--2---:R-:W-:Y:S06]  /*27a0*/  @!P0 BRA `(.L_x_40) ;  /* 0x000000cc001c8947 */ /* 0x004fec0003800000 */
.L_x_188:
[----:B------:R-:W-:Y:S01]  /*27b0*/  ULEA UR8, UR5, UR6, 0x4 ;  /* 0x0000000605087291 */ /* 0x000fe2000f8e20ff */
[----:B------:R-:W-:Y:S01]  /*27c0*/  SEL R3, R6, R3, !P2 ;  /* 0x0000000306037207 */ /* 0x000fe20005000000 */
[----:B------:R-:W-:Y:S01]  /*27d0*/  UIADD3 UR9, UPT, UPT, UR4, 0x80, URZ ;  /* 0x0000008004097890 */ /* 0x000fe2000fffe0ff */
[----:B-1----:R-:W-:Y:S01]  /*27e0*/  LEA R0, R11, UR6, 0x3 ;  /* 0x000000060b007c11 */ /* 0x002fe2000f8e18ff */
[----:B------:R-:W-:Y:S01]  /*27f0*/  UIADD3 UR8, UPT, UPT, UR8, 0xe0, URZ ;  /* 0x000000e008087890 */ /* 0x000fe2000fffe0ff */
[----:B------:R-:W-:Y:S01]  /*2800*/  SHF.L.U32 R5, R10, 0x1f, RZ ;  /* 0x0000001f0a057819 */ /* 0x000fe200000006ff */
[----:B------:R1:W-:Y:S01]  /*2810*/  @!P2 SYNCS.ARRIVE.TRANS64.RED RZ, [R3+URZ], R4 ;  /* 0x0000000403ffa9a7 */ /* 0x0003e200080004ff */
[----:B------:R-:W-:Y:S01]  /*2820*/  UIADD3 UR4, UPT, UPT, UR5, 0x1, URZ ;  /* 0x0000000105047890 */ /* 0x000fe2000fffe0ff */
[----:B------:R-:W-:-:S03]  /*2830*/  VIADD R8, R8, 0x1 ;  /* 0x0000000108087836 */ /* 0x000fc60000000000 */
[----:B------:R-:W-:Y:S02]  /*2840*/  UISETP.NE.AND UP0, UPT, UR4, 0x2, UPT ;  /* 0x000000020400788c */ /* 0x000fe4000bf05270 */
[----:B------:R-:W-:Y:S06]  /*2850*/  UGETNEXTWORKID.BROADCAST [UR8], [UR9] ;  /* 0x00000000080073ca */ /* 0x000fec0008000100 */
[----:B------:R-:W-:Y:S01]  /*2860*/  USEL UR7, URZ, 0x1, UP0 ;  /* 0x00000001ff077887 */ /* 0x000fe20008000000 */
[----:B------:R-:W-:Y:S01]  /*2870*/  ISETP.NE.AND P0, PT, R8, 0x2, PT ;  /* 0x000000020800780c */ /* 0x000fe20003f05270 */
[----:B------:R-:W-:Y:S01]  /*2880*/  USEL UR5, UR4, URZ, UP0 ;  /* 0x000000ff04057287 */ /* 0x000fe20008000000 */
[----:B------:R-:W2:Y:S03]  /*2890*/  SYNCS.PHASECHK.TRANS64.TRYWAIT P1, [R0+URZ+0x80], R5 ;  /* 0x00008005000075a7 */ /* 0x000ea600080211ff */
[----:B------:R-:W-:Y:S01]  /*28a0*/  LOP3.LUT R12, R12, UR7, RZ, 0x3c, !PT ;  /* 0x000000070c0c7c12 */ /* 0x000fe2000f8e3cff */
[----:B-12---:R-:W-:Y:S07]  /*28b0*/  @!P1 BRA `(.L_x_41) ;  /* 0x000000c800f09947 */ /* 0x006fee0003800000 */
.L_x_189:
[C---:B------:R-:W-:Y:S01]  /*28c0*/  LEA R4, R11.reuse, UR6, 0x4 ;  /* 0x000000060b047c11 */ /* 0x040fe2000f8e20ff */
[----:B-1----:R-:W-:Y:S01]  /*28d0*/  VIADD R0, R0, 0x90 ;  /* 0x0000009000007836 */ /* 0x002fe20000000000 */
[----:B------:R-:W-:Y:S01]  /*28e0*/  SEL R8, R8, RZ, P0 ;  /* 0x000000ff08087207 */ /* 0x000fe20000000000 */
[----:B------:R-:W-:-:S03]  /*28f0*/  VIADD R11, R11, 0x1 ;  /* 0x000000010b0b7836 */ /* 0x000fc60000000000 */
[----:B------:R-:W1:Y:S01]  /*2900*/  LDS.128 R4, [R4+0xe0] ;  /* 0x0000e00004047984 */ /* 0x000e620000000c00 */
[----:B------:R-:W-:Y:S02]  /*2910*/  PRMT R0, RZ, 0x654, R0 ;  /* 0x00000654ff007816 */ /* 0x000fe40000000000 */
[C---:B------:R-:W-:Y:S01]  /*2920*/  ISETP.NE.AND P1, PT, R11.reuse, 0x2, PT ;  /* 0x000000020b00780c */ /* 0x040fe20003f25270 */
[----:B------:R-:W-:Y:S01]  /*2930*/  @!PT LDS RZ, [RZ] ;  /* 0x00000000fffff984 */ /* 0x000fe20000000800 */
[----:B------:R-:W-:Y:S01]  /*2940*/  @!PT LDS RZ, [RZ] ;  /* 0x00000000fffff984 */ /* 0x000fe20000000800 */
[----:B------:R-:W-:Y:S01]  /*2950*/  @!PT LDS RZ, [RZ] ;  /* 0x00000000fffff984 */ /* 0x000fe20000000800 */
[----:B------:R-:W-:Y:S01]  /*2960*/  @!PT LDS RZ, [RZ] ;  /* 0x00000000fffff984 */ /* 0x000fe20000000800 */
[----:B------:R2:W-:Y:S06]  /*2970*/  MEMBAR.ALL.CTA ;  /* 0x0000000000007992 */ /* 0x0005ec0000008000 */
[----:B--2---:R-:W2:Y:S01]  /*2980*/  FENCE.VIEW.ASYNC.S ;  /* 0x00000000000073c6 */ /* 0x004ea20000000000 */
[----:B------:R-:W-:Y:S01]  /*2990*/  SEL R11, R11, RZ, P1 ;  /* 0x000000ff0b0b7207 */ /* 0x000fe20000800000 */
[----:B--2---:R2:W-:Y:S01]  /*29a0*/  SYNCS.ARRIVE.TRANS64.RED.A1T0 RZ, [R0+URZ], RZ ;  /* 0x000000ff00ff79a7 */ /* 0x0045e200081004ff */
[----:B-1----:R-:W-:-:S02]  /*29b0*/  LOP3.LUT P3, RZ, R6, 0x1, RZ, 0xc0, !PT ;  /* 0x0000000106ff7812 */ /* 0x002fc4000786c0ff */
[----:B------:R-:W-:-:S04]  /*29c0*/  SEL R5, RZ, 0x1, P1 ;  /* 0x00000001ff057807 */ /* 0x000fc80000800000 */
[----:B------:R-:W-:Y:S02]  /*29d0*/  LOP3.LUT R10, R10, R5, RZ, 0x3c, !PT ;  /* 0x000000050a0a7212 */ /* 0x000fe400078e3cff */
[----:B--2---:R-:W-:-:S04]  /*29e0*/  SEL R0, RZ, 0x1, P0 ;  /* 0x00000001ff007807 */ /* 0x004fc80000000000 */
[----:B------:R-:W-:Y:S01]  /*29f0*/  LOP3.LUT R9, R9, R0, RZ, 0x3c, !PT ;  /* 0x0000000009097212 */ /* 0x000fe200078e3cff */
[----:B------:R-:W-:Y:S06]  /*2a00*/  @P3 BRA `(.L_x_42) ;  /* 0xfffffffc002c3947 */ /* 0x000fec000383ffff */
[----:B------:R-:W-:Y:S01]  /*2a10*/  ULEA UR4, UR5, UR6, 0x3 ;  /* 0x0000000605047291 */ /* 0x000fe2000f8e18ff */
[----:B------:R-:W-:-:S08]  /*2a20*/  SHF.L.U32 R3, R12, 0x1f, RZ ;  /* 0x0000001f0c037819 */ /* 0x000fd000000006ff */
[----:B------:R-:W1:Y:S02]  /*2a30*/  SYNCS.PHASECHK.TRANS64 P0, [UR4+0x90], R3 ;  /* 0x00009003ff0075a7 */ /* 0x000e640008001004 */
[----:B-1----:R-:W-:Y:S05]  /*2a40*/  @P0 BRA `(.L_x_43) ;  /* 0x0000000000080947 */ /* 0x002fea0003800000 */
[----:B------:R-:W1:Y:S02]  /*2a50*/  SYNCS.PHASECHK.TRANS64.TRYWAIT P0, [UR4+0x90], R3 ;  /* 0x00009003ff0075a7 */ /* 0x000e640008001104 */
[----:B-1----:R-:W-:Y:S05]  /*2a60*/  @!P0 BRA `(.L_x_44) ;  /* 0x000000c800988947 */ /* 0x002fea0003800000 */
.L_x_43:
[----:B------:R-:W-:-:S04]  /*2a70*/  UIADD3 UR7, UPT, UPT, UR5, 0x1, URZ ;  /* 0x0000000105077890 */ /* 0x000fc8000fffe0ff */
[----:B------:R-:W-:-:S04]  /*2a80*/  UISETP.NE.AND UP0, UPT, UR7, 0x2, UPT ;  /* 0x000000020700788c */ /* 0x000fc8000bf05270 */
[----:B------:R-:W-:Y:S02]  /*2a90*/  USEL UR8, URZ, 0x1, UP0 ;  /* 0x00000001ff087887 */ /* 0x000fe40008000000 */
[----:B------:R-:W-:-:S04]  /*2aa0*/  USEL UR7, UR7, URZ, UP0 ;  /* 0x000000ff07077287 */ /* 0x000fc80008000000 */
[----:B------:R-:W-:Y:S01]  /*2ab0*/  ULEA UR7, UR7, UR6, 0x3 ;  /* 0x0000000607077291 */ /* 0x000fe2000f8e18ff */
[----:B-1----:R-:W-:-:S04]  /*2ac0*/  LOP3.LUT R3, R12, UR8, RZ, 0x3c, !PT ;  /* 0x000000080c037c12 */ /* 0x002fc8000f8e3cff */
[----:B------:R-:W-:-:S04]  /*2ad0*/  SHF.L.U32 R0, R3, 0x1f, RZ ;  /* 0x0000001f03007819 */ /* 0x000fc800000006ff */
[----:B------:R-:W1:Y:S02]  /*2ae0*/  SYNCS.PHASECHK.TRANS64 P0, [UR7+0x90], R0 ;  /* 0x00009000ff0075a7 */ /* 0x000e640008001007 */
[----:B-1----:R-:W-:Y:S05]  /*2af0*/  @P0 EXIT ;  /* 0x000000000000094d */ /* 0x002fea0003800000 */
[----:B------:R-:W-:Y:S02]  /*2b00*/  SHF.L.U32 R3, R3, 0x1f, RZ ;  /* 0x0000001f03037819 */ /* 0x000fe400000006ff */
[----:B------:R-:W-:-:S07]  /*2b10*/  MOV R0, UR7 ;  /* 0x0000000700007c02 */ /* 0x000fce0008000f00 */
.L_x_45:
[----:B-1----:R1:W2:Y:S02]  /*2b20*/  SYNCS.PHASECHK.TRANS64.TRYWAIT P0, [R0+URZ+0x90], R3 ;  /* 0x00009003000075a7 */ /* 0x0022a400080011ff */
[----:B--2---:R-:W-:Y:S05]  /*2b30*/  @!P0 NANOSLEEP.SYNCS 0x989680 ;  /* 0x009896800000895d */ /* 0x004fea0003900000 */
[----:B------:R-:W2:Y:S02]  /*2b40*/  @!P0 SYNCS.PHASECHK.TRANS64 P0, [R0+URZ+0x90], R3 ;  /* 0x00009003000085a7 */ /* 0x000ea400080010ff */
[----:B--2---:R-:W-:Y:S05]  /*2b50*/  @P0 EXIT ;  /* 0x000000000000094d */ /* 0x004fea0003800000 */
[----:B------:R-:W-:Y:S05]  /*2b60*/  BRA `(.L_x_45) ;  /* 0xfffffffc00ec7947 */ /* 0x000fea000383ffff */
.L_x_38:
[----:B------:R-:W-:Y:S05]  /*2b70*/  BRA.U UP5, `(.L_x_46) ;  /* 0x0000000d056c7547 */ /* 0x000fea000b800000 */
[----:B------:R-:W-:Y:S01]  /*2b80*/  UMOV UR4, 0x40 ;  /* 0x0000004000047882 */ /* 0x000fe20000000000 */
[----:B------:R-:W-:Y:S01]  /*2b90*/  NOP ;  /* 0x0000000000007918 */ /* 0x000fe20000000000 */
[----:B------:R-:W-:Y:S01]  /*2ba0*/  ULEA UR5, UR38, UR4, 0x18 ;  /* 0x0000000426057291 */ /* 0x000fe2000f8ec0ff */
[----:B------:R-:W-:Y:S02]  /*2bb0*/  UMOV UR6, 0x400 ;  /* 0x0000040000067882 */ /* 0x000fe40000000000 */
[----:B------:R-:W-:-:S06]  /*2bc0*/  ULEA UR6, UR38, UR6, 0x18 ;  /* 0x0000000626067291 */ /* 0x000fcc000f8ec0ff */
[----:B------:R-:W1:Y:S02]  /*2bd0*/  LDS.U8 R0, [UR5+0x1c] ;  /* 0x00001c05ff007984 */ /* 0x000e640008000000 */
[----:B-1----:R-:W-:-:S13]  /*2be0*/  ISETP.NE.AND P0, PT, R0, RZ, PT ;  /* 0x000000ff0000720c */ /* 0x002fda0003f05270 */
[----:B------:R-:W-:Y:S05]  /*2bf0*/  @P0 BRA `(.L_x_47) ;  /* 0x0000000000580947 */ /* 0x000fea0003800000 */
[----:B------:R-:W-:-:S13]  /*2c00*/  ELECT P0, URZ, PT ;  /* 0x0000000000ff782f */ /* 0x000fda0003800000 */
[----:B------:R-:W-:Y:S05]  /*2c10*/  @!P0 BRA `(.L_x_48) ;  /* 0x0000000000608947 */ /* 0x000fea0003800000 */
[----:B------:R-:W-:Y:S01]  /*2c20*/  UMOV UR4, 0x10 ;  /* 0x0000001000047882 */ /* 0x000fe20000000000 */
[----:B------:R-:W-:Y:S01]  /*2c30*/  HFMA2 R0, -RZ, RZ, 0, 5.9604644775390625e-08 ;  /* 0x00000001ff007431 */ /* 0x000fe200000001ff */
[----:B------:R-:W-:-:S03]  /*2c40*/  MOV R2, 0xffff ;  /* 0x0000ffff00027802 */ /* 0x000fc60000000f00 */
[----:B------:R-:W-:Y:S04]  /*2c50*/  DEPBAR.LE SB1, 0x36 ;  /* 0x00009d800000791a */ /* 0x000fe80000000000 */
[----:B------:R-:W1:Y:S02]  /*2c60*/  UTCATOMSWS.FIND_AND_SET.ALIGN UP0, UR4, UR4 ;  /* 0x00000004000475e3 */ /* 0x000e640008000800 */
[----:B-1----:R-:W-:Y:S01]  /*2c70*/  MOV R5, UR4 ;  /* 0x0000000400057c02 */ /* 0x002fe20008000f00 */
[----:B------:R-:W-:Y:S06]  /*2c80*/  BRA.U UP0, `(.L_x_49) ;  /* 0x0000000100187547 */ /* 0x000fec000b800000 */
.L_x_50:
[----:B------:R-:W-:Y:S05]  /*2c90*/  NANOSLEEP 0x64 ;  /* 0x000000640000795d */ /* 0x000fea0003800000 */
[----:B------:R-:W-:-:S05]  /*2ca0*/  UMOV UR4, 0x10 ;  /* 0x0000001000047882 */ /* 0x000fca0000000000 */
[----:B------:R-:W-:Y:S04]  /*2cb0*/  DEPBAR.LE SB1, 0x36 ;  /* 0x00009d800000791a */ /* 0x000fe80000000000 */
[----:B------:R-:W1:Y:S02]  /*2cc0*/  UTCATOMSWS.FIND_AND_SET.ALIGN UP0, UR4, UR4 ;  /* 0x00000004000475e3 */ /* 0x000e640008000800 */
[----:B-1----:R-:W-:Y:S01]  /*2cd0*/  MOV R5, UR4 ;  /* 0x0000000400057c02 */ /* 0x002fe20008000f00 */
[----:B------:R-:W-:Y:S05]  /*2ce0*/  BRA.U !UP0, `(.L_x_50) ;  /* 0xfffffffd08e87547 */ /* 0x000fea000b83ffff */
.L_x_49:
[-C--:B------:R-:W-:Y:S02]  /*2cf0*/  SHF.L.U32 R2, R2, R5.reuse, RZ ;  /* 0x0000000502027219 */ /* 0x080fe400000006ff */
[----:B------:R-:W-:Y:S01]  /*2d00*/  SHF.L.U32 R0, R0, R5, RZ ;  /* 0x0000000500007219 */ /* 0x000fe200000006ff */
[----:B------:R-:W-:Y:S02]  /*2d10*/  IMAD.SHL.U32 R5, R5, 0x20, RZ ;  /* 0x0000002005057824 */ /* 0x000fe400078e00ff */
[----:B------:R1:W-:Y:S04]  /*2d20*/  ATOMS.OR RZ, [UR5+0x14], R2 ;  /* 0x00001402ffff798c */ /* 0x0003e8000b000005 */
[----:B------:R1:W-:Y:S04]  /*2d30*/  ATOMS.OR RZ, [UR5+0x18], R0 ;  /* 0x00001800ffff798c */ /* 0x0003e8000b000005 */
[----:B------:R1:W-:Y:S01]  /*2d40*/  STS [UR6+0x100], R5 ;  /* 0x00010005ff007988 */ /* 0x0003e20008000806 */
[----:B------:R-:W-:Y:S05]  /*2d50*/  BRA `(.L_x_48) ;  /* 0x0000000000107947 */ /* 0x000fea0003800000 */
.L_x_47:
[----:B------:R-:W-:Y:S02]  /*2d60*/  MOV R0, 0xffffffff ;  /* 0xffffffff00007802 */ /* 0x000fe40000000f00 */
[----:B------:R-:W-:-:S03]  /*2d70*/  MOV R4, 0x2da0 ;  /* 0x00002da000047802 */ /* 0x000fc60000000f00 */
[----:B------:R1:W-:Y:S04]  /*2d80*/  STS [UR6+0x100], R0 ;  /* 0x00010000ff007988 */ /* 0x0003e80008000806 */
[----:B-1---5:R-:W-:Y:S05]  /*2d90*/  CALL.REL.NOINC `($__internal_1_$__cuda_sm10x_tcgen05_guardrail_trap_phase_invalid_during_alloc) ;  /* 0x000000d000347944 */ /* 0x022fea0003c00000 */
.L_x_48:
[----:B------:R-:W-:Y:S05]  /*2da0*/  WARPSYNC.ALL ;  /* 0x0000000000007948 */ /* 0x000fea0003800000 */
[----:B------:R-:W2:Y:S01]  /*2db0*/  S2UR UR16, SR_CgaCtaId ;  /* 0x00000000001079c3 */ /* 0x000ea20000008800 */
[----:B------:R-:W-:Y:S01]  /*2dc0*/  UMOV UR4, 0x400 ;  /* 0x0000040000047882 */ /* 0x000fe20000000000 */
[----:B------:R-:W-:-:S06]  /*2dd0*/  NOP ;  /* 0x0000000000007918 */ /* 0x000fcc0000000000 */
[----:B------:R-:W-:Y:S06]  /*2de0*/  BAR.ARV 0x6, 0xa0 ;  /* 0x0182800000007b1d */ /* 0x000fec0000002000 */
[----:B------:R-:W3:Y:S01]  /*2df0*/  LDCU UR8, c[0x0][0x38c] ;  /* 0x00007180ff0877ac */ /* 0x000ee20008000800 */
[----:B------:R-:W-:Y:S01]  /*2e00*/  LOP3.LUT R3, R3, 0xffff, RZ, 0xc0, !PT ;  /* 0x0000ffff03037812 */ /* 0x000fe200078ec0ff */
[----:B------:R-:W-:Y:S01]  /*2e10*/  IMAD.MOV.U32 R9, RZ, RZ, RZ ;  /* 0x000000ffff097224 */ /* 0x000fe200078e00ff */
[----:B------:R-:W-:Y:S02]  /*2e20*/  UISETP.LT.AND UP0, UPT, UR34, 0x1, UPT ;  /* 0x000000012200788c */ /* 0x000fe4000bf01270 */
[----:B------:R-:W-:Y:S01]  /*2e30*/  R2UR UR27, R3 ;  /* 0x00000000031b72ca */ /* 0x000fe200000e0000 */
[----:B------:R-:W-:Y:S01]  /*2e40*/  IMAD.MOV.U32 R8, RZ, RZ, 0x1 ;  /* 0x00000001ff087424 */ /* 0x000fe200078e00ff */
[----:B-1----:R-:W-:Y:S01]  /*2e50*/  CS2R R2, SRZ ;  /* 0x0000000000027805 */ /* 0x002fe2000001ff00 */
[----:B------:R-:W-:Y:S01]  /*2e60*/  UMOV UR21, URZ ;  /* 0x000000ff00157c82 */ /* 0x000fe20008000000 */
[----:B--2---:R-:W-:-:S02]  /*2e70*/  ULEA UR16, UR16, UR4, 0x18 ;  /* 0x0000000410107291 */ /* 0x004fc4000f8ec0ff */
[----:B------:R-:W-:Y:S02]  /*2e80*/  USEL UR4, UR34, 0x1, !UP0 ;  /* 0x0000000122047887 */ /* 0x000fe4000c000000 */
[----:B------:R-:W-:Y:S02]  /*2e90*/  UIADD3 UR6, UPT, UPT, UR16, 0xc400, URZ ;  /* 0x0000c40010067890 */ /* 0x000fe4000fffe0ff */
[----:B------:R-:W-:Y:S02]  /*2ea0*/  UIADD3 UR5, UPT, UPT, UR16, 0x14400, URZ ;  /* 0x0001440010057890 */ /* 0x000fe4000fffe0ff */
[----:B------:R-:W-:Y:S01]  /*2eb0*/  USHF.R.U32.HI UR6, URZ, 0x4, UR6 ;  /* 0x00000004ff067899 */ /* 0x000fe20008011606 */
[----:B------:R-:W1:Y:S01]  /*2ec0*/  LDS R0, [UR16+0x100] ;  /* 0x00010010ff007984 */ /* 0x000e620008000800 */
[----:B------:R-:W-:Y:S02]  /*2ed0*/  UIADD3 UR7, UPT, UPT, UR16, 0x34400, URZ ;  /* 0x0003440010077890 */ /* 0x000fe4000fffe0ff */
[----:B------:R-:W-:-:S02]  /*2ee0*/  ULOP3.LUT UR6, UR6, 0x3fff, URZ, 0xc0, !UPT ;  /* 0x00003fff06067892 */ /* 0x000fc4000f8ec0ff */
[----:B------:R-:W-:Y:S02]  /*2ef0*/  UIADD3 UR32, UPT, UPT, -UR4, URZ, URZ ;  /* 0x000000ff04207290 */ /* 0x000fe4000fffe1ff */
[----:B------:R-:W-:Y:S02]  /*2f00*/  ULOP3.LUT UR28, UR6, 0x10000, URZ, 0xfc, !UPT ;  /* 0x00010000061c7892 */ /* 0x000fe4000f8efcff */
[----:B------:R-:W-:Y:S02]  /*2f10*/  USHF.R.U32.HI UR5, URZ, 0x4, UR5 ;  /* 0x00000004ff057899 */ /* 0x000fe40008011605 */
[----:B------:R-:W-:Y:S02]  /*2f20*/  USHF.R.U32.HI UR4, URZ, 0x4, UR7 ;  /* 0x00000004ff047899 */ /* 0x000fe40008011607 */
[----:B------:R-:W-:Y:S02]  /*2f30*/  ULOP3.LUT UR5, UR5, 0x3fff, URZ, 0xc0, !UPT ;  /* 0x00003fff05057892 */ /* 0x000fe4000f8ec0ff */
[----:B------:R-:W-:-:S02]  /*2f40*/  ULOP3.LUT UR4, UR4, 0x3fff, URZ, 0xc0, !UPT ;  /* 0x00003fff04047892 */ /* 0x000fc4000f8ec0ff */
[----:B------:R-:W-:Y:S02]  /*2f50*/  UIADD3 UR33, UPT, UPT, UR16, 0xa0, URZ ;  /* 0x000000a010217890 */ /* 0x000fe4000fffe0ff */
[----:B------:R-:W-:Y:S02]  /*2f60*/  ULOP3.LUT UR29, UR5, 0x10000, URZ, 0xfc, !UPT ;  /* 0x00010000051d7892 */ /* 0x000fe4000f8efcff */
[----:B------:R-:W-:Y:S02]  /*2f70*/  ULOP3.LUT UR30, UR4, 0x10000, URZ, 0xfc, !UPT ;  /* 0x00010000041e7892 */ /* 0x000fe4000f8efcff */
[----:B---3--:R-:W-:Y:S01]  /*2f80*/  UISETP.GE.AND UP2, UPT, UR8, 0x1, UPT ;  /* 0x000000010800788c */ /* 0x008fe2000bf46270 */
[----:B-1----:R-:W-:Y:S01]  /*2f90*/  R2UR UR26, R0 ;  /* 0x00000000001a72ca */ /* 0x002fe200000e0000 */
[----:B------:R-:W-:-:S05]  /*2fa0*/  IMAD.MOV.U32 R0, RZ, RZ, 0x840 ;  /* 0x00000840ff007424 */ /* 0x000fca00078e00ff */
[----:B------:R-:W-:-:S07]  /*2fb0*/  R2UR UR6, R0 ;  /* 0x00000000000672ca */ /* 0x000fce00000e0000 */
[----:B------:R-:W-:Y:S02]  /*2fc0*/  ULOP3.LUT UR15, UR26, 0x1, URZ, 0xc0, !UPT ;  /* 0x000000011a0f7892 */ /* 0x000fe4000f8ec0ff */
[----:B------:R-:W-:Y:S02]  /*2fd0*/  UIADD3 UR31, UPT, UPT, UR26, 0x1e0, URZ ;  /* 0x000001e01a1f7890 */ /* 0x000fe4000fffe0ff */
[----:B------:R-:W-:-:S04]  /*2fe0*/  ULOP3.LUT UR15, UR15, 0x14, URZ, 0xfc, !UPT ;  /* 0x000000140f0f7892 */ /* 0x000fc8000f8efcff */
[----:B------:R-:W-:-:S12]  /*2ff0*/  UPRMT UR15, UR15, 0x5410, UR6 ;  /* 0x000054100f0f7896 */ /* 0x000fd80008000006 */
.L_x_58:
[----:B------:R-:W-:Y:S02]  /*3000*/  LEA R0, R9, UR16, 0x3 ;  /* 0x0000001009007c11 */ /* 0x000fe4000f8e18ff */
[----:B------:R-:W-:Y:S02]  /*3010*/  SHF.L.U32 R5, R3, 0x1f, RZ ;  /* 0x0000001f03057819 */ /* 0x000fe400000006ff */
[----:B------:R-:W-:Y:S02]  /*3020*/  LEA R4, R9, UR16, 0x4 ;  /* 0x0000001009047c11 */ /* 0x000fe4000f8e20ff */
[----:B-1----:R-:W1:Y:S02]  /*3030*/  SYNCS.PHASECHK.TRANS64.TRYWAIT P0, [R0+URZ+0x80], R5 ;  /* 0x00008005000075a7 */ /* 0x002e6400080011ff */
[----:B-123--:R-:W-:Y:S05]  /*3040*/  @!P0 BRA `(.L_x_51) ;  /* 0x000000c400388947 */ /* 0x00efea0003800000 */
.L_x_191:
[----:B-1----:R-:W1:Y:S01]  /*3050*/  LDS.128 R4, [R4+0xe0] ;  /* 0x0000e00004047984 */ /* 0x002e620000000c00 */
[----:B------:R-:W-:Y:S02]  /*3060*/  VIADD R0, R0, 0x90 ;  /* 0x0000009000007836 */ /* 0x000fe40000000000 */
[----:B------:R-:W-:Y:S01]  /*3070*/  VIADD R9, R9, 0x1 ;  /* 0x0000000109097836 */ /* 0x000fe20000000000 */
[----:B------:R-:W-:Y:S01]  /*3080*/  @!PT LDS RZ, [RZ] ;  /* 0x00000000fffff984 */ /* 0x000fe20000000800 */
[----:B------:R-:W-:Y:S01]  /*3090*/  @!PT LDS RZ, [RZ] ;  /* 0x00000000fffff984 */ /* 0x000fe20000000800 */
[----:B------:R-:W-:Y:S01]  /*30a0*/  @!PT LDS RZ, [RZ] ;  /* 0x00000000fffff984 */ /* 0x000fe20000000800 */
[----:B------:R-:W-:Y:S01]  /*30b0*/  @!PT LDS RZ, [RZ] ;  /* 0x00000000fffff984 */ /* 0x000fe20000000800 */
[----:B------:R2:W-:Y:S06]  /*30c0*/  MEMBAR.ALL.CTA ;  /* 0x0000000000007992 */ /* 0x0005ec0000008000 */
[----:B--2---:R-:W2:Y:S01]  /*30d0*/  FENCE.VIEW.ASYNC.S ;  /* 0x00000000000073c6 */ /* 0x004ea20000000000 */
[----:B------:R-:W-:-:S04]  /*30e0*/  PRMT R0, RZ, 0x654, R0 ;  /* 0x00000654ff007816 */ /* 0x000fc80000000000 */
[----:B--2---:R2:W-:Y:S01]  /*30f0*/  SYNCS.ARRIVE.TRANS64.RED.A1T0 RZ, [R0+URZ], RZ ;  /* 0x000000ff00ff79a7 */ /* 0x0045e200081004ff */
[----:B-1----:R-:W-:Y:S02]  /*3100*/  LOP3.LUT P1, RZ, R6, 0x1, RZ, 0xc0, !PT ;  /* 0x0000000106ff7812 */ /* 0x002fe4000782c0ff */
[----:B------:R-:W-:Y:S01]  /*3110*/  LOP3.LUT R6, R8, 0x1, RZ, 0x3c, !PT ;  /* 0x0000000108067812 */ /* 0x000fe200078e3cff */
[----:B--2---:R-:W-:Y:S10]  /*3120*/  BRA.U !UP2, `(.L_x_52) ;  /* 0x000000050a287547 */ /* 0x004ff4000b800000 */
[----:B------:R-:W-:Y:S01]  /*3130*/  ULEA UR4, UR21, UR16, 0x3 ;  /* 0x0000001015047291 */ /* 0x000fe2000f8e18ff */
[----:B------:R-:W-:Y:S01]  /*3140*/  SHF.L.U32 R0, R2, 0x1f, RZ ;  /* 0x0000001f02007819 */ /* 0x000fe200000006ff */
[----:B------:R-:W-:Y:S01]  /*3150*/  IMAD.MOV.U32 R4, RZ, RZ, 0x840 ;  /* 0x00000840ff047424 */ /* 0x000fe200078e00ff */
[----:B------:R-:W-:Y:S01]  /*3160*/  R2UR UR25, R6 ;  /* 0x00000000061972ca */ /* 0x000fe200000e0000 */
[----:B------:R-:W-:Y:S01]  /*3170*/  UMOV UR22, URZ ;  /* 0x000000ff00167c82 */ /* 0x000fe20008000000 */
[----:B------:R-:W-:Y:S01]  /*3180*/  UMOV UR20, 0x1 ;  /* 0x0000000100147882 */ /* 0x000fe20000000000 */
[----:B------:R-:W-:Y:S01]  /*3190*/  UMOV UR19, 0xffffffff ;  /* 0xffffffff00137882 */ /* 0x000fe20000000000 */
[----:B------:R-:W-:Y:S01]  /*31a0*/  UMOV UR7, UR21 ;  /* 0x0000001500077c82 */ /* 0x000fe20008000000 */
[----:B------:R-:W-:Y:S01]  /*31b0*/  UMOV UR18, UR32 ;  /* 0x0000002000127c82 */ /* 0x000fe20008000000 */
[----:B------:R1:W2:Y:S01]  /*31c0*/  SYNCS.PHASECHK.TRANS64.TRYWAIT P2, [UR4], R0 ;  /* 0x00000000ff0075a7 */ /* 0x0002a20008041104 */
[----:B------:R-:W-:Y:S01]  /*31d0*/  UMOV UR17, UR34 ;  /* 0x0000002200117c82 */ /* 0x000fe20008000000 */
[----:B------:R-:W-:-:S05]  /*31e0*/  UMOV UR24, URZ ;  /* 0x000000ff00187c82 */ /* 0x000fca0008000000 */
[----:B------:R-:W-:-:S12]  /*31f0*/  UIMAD UR25, UR25, 0xe0, UR26 ;  /* 0x000000e0191978a4 */ /* 0x000fd8000f8e021a */
.L_x_57:
[----:B---3--:R-:W-:Y:S01]  /*3200*/  ULEA UR8, UR7, UR16, 0x3 ;  /* 0x0000001007087291 */ /* 0x008fe2000f8e18ff */
[----:B--2---:R-:W-:Y:S11]  /*3210*/  @P2 BRA `(.L_x_53) ;  /* 0x00000000000c2947 */ /* 0x004ff60003800000 */
[----:B------:R-:W-:Y:S04]  /*3220*/  SHF.L.U32 R5, R2, 0x1f, RZ ;  /* 0x0000001f02057819 */ /* 0x000fe800000006ff */
[----:B------:R-:W2:Y:S02]  /*3230*/  SYNCS.PHASECHK.TRANS64.TRYWAIT P0, [UR8], R5 ;  /* 0x00000005ff0075a7 */ /* 0x000ea40008001108 */
[----:B--2---:R-:W-:Y:S05]  /*3240*/  @!P0 BRA `(.L_x_54) ;  /* 0x000000c000cc8947 */ /* 0x004fea0003800000 */
.L_x_53:
[----:B------:R-:W-:Y:S01]  /*3250*/  UISETP.NE.AND UP0, UPT, UR17, 0x1, UPT ;  /* 0x000000011100788c */ /* 0x000fe2000bf05270 */
[----:B------:R-:W-:Y:S01]  /*3260*/  PLOP3.LUT P2, PT, PT, PT, PT, 0x80, 0x8 ;  /* 0x000000000008781c */ /* 0x000fe20003f4f070 */
[----:B------:R-:W-:Y:S04]  /*3270*/  UIADD3 UR4, UPT, UPT, UR7, 0x1, URZ ;  /* 0x0000000107047890 */ /* 0x000fe8000fffe0ff */
[----:B------:R-:W-:Y:S01]  /*3280*/  UISETP.NE.AND UP1, UPT, UR4, 0x4, UPT ;  /* 0x000000040400788c */ /* 0x000fe2000bf25270 */
[----:B------:R-:W-:Y:S03]  /*3290*/  PLOP3.LUT P0, PT, PT, PT, UP0, 0x80, 0x8 ;  /* 0x000000000008781c */ /* 0x000fe60003f0f008 */
[----:B------:R-:W-:Y:S02]  /*32a0*/  USEL UR5, URZ, 0x1, UP1 ;  /* 0x00000001ff057887 */ /* 0x000fe40008800000 */
[----:B------:R-:W-:Y:S04]  /*32b0*/  USEL UR21, UR4, URZ, UP1 ;  /* 0x000000ff04157287 */ /* 0x000fe80008800000 */
[----:B------:R-:W-:Y:S01]  /*32c0*/  @UP0 ULEA UR4, UR21, UR16, 0x3 ;  /* 0x0000001015040291 */ /* 0x000fe2000f8e18ff */
[----:B------:R-:W-:Y:S04]  /*32d0*/  LOP3.LUT R2, R2, UR5, RZ, 0x3c, !PT ;  /* 0x0000000502027c12 */ /* 0x000fe8000f8e3cff */
[----:B-1----:R-:W-:Y:S04]  /*32e0*/  @P0 SHF.L.U32 R0, R2, 0x1f, RZ ;  /* 0x0000001f02000819 */ /* 0x002fe800000006ff */
[----:B------:R1:W2:Y:S01]  /*32f0*/  @P0 SYNCS.PHASECHK.TRANS64.TRYWAIT P2, [UR4], R0 ;  /* 0x00000000ff0005a7 */ /* 0x0002a20008041104 */
[----:B------:R-:W-:Y:S04]  /*3300*/  ULOP3.LUT UR4, UR20, 0x1, URZ, 0xc0, !UPT ;  /* 0x0000000114047892 */ /* 0x000fe8000f8ec0ff */
[----:B------:R-:W-:Y:S09]  /*3310*/  UISETP.NE.U32.AND UP0, UPT, UR4, 0x1, UPT ;  /* 0x000000010400788c */ /* 0x000ff2000bf05070 */
[----:B------:R-:W-:Y:S05]  /*3320*/  BRA.U UP0, `(.L_x_55) ;  /* 0x0000000100207547 */ /* 0x000fea000b800000 */
[----:B------:R-:W-:Y:S02]  /*3330*/  ULEA UR4, UR7, UR30, 0x7 ;  /* 0x0000001e07047291 */ /* 0x000fe4000f8e38ff */
[----:B------:R-:W-:Y:S01]  /*3340*/  UISETP.NE.AND UP0, UPT, UR19, -0x1, UPT ;  /* 0xffffffff1300788c */ /* 0x000fe2000bf05270 */
[----:B------:R-:W-:Y:S06]  /*3350*/  UMOV UR5, 0x4008 ;  /* 0x0000400800057882 */ /* 0x000fec0000000000 */
[----:B------:R3:W-:Y:S02]  /*3360*/  UTCCP.T.S.128dp128bit tmem[UR26+0x1e0], gdesc[UR4] ;  /* 0x0001e0041a0079e7 */ /* 0x0007e40008180000 */
[----:B------:R-:W-:Y:S05]  /*3370*/  BRA.U UP0, `(.L_x_55) ;  /* 0x00000001000c7547 */ /* 0x000fea000b800000 */
[----:B------:R-:W-:Y:S04]  /*3380*/  SHF.L.U32 R5, R8, 0x1f, RZ ;  /* 0x0000001f08057819 */ /* 0x000fe800000006ff */
[----:B------:R-:W4:Y:S02]  /*3390*/  SYNCS.PHASECHK.TRANS64.TRYWAIT P0, [UR16+0xa8], R5 ;  /* 0x0000a805ff0075a7 */ /* 0x000f240008001110 */
[----:B----4-:R-:W-:Y:S05]  /*33a0*/  @!P0 BRA `(.L_x_56) ;  /* 0x000000c0008c8947 */ /* 0x010fea0003800000 */
.L_x_55:
[----:B------:R-:W-:Y:S01]  /*33b0*/  ELECT P0, URZ, PT ;  /* 0x0000000000ff782f */ /* 0x000fe20003800000 */
[----:B------:R-:W-:Y:S02]  /*33c0*/  ULEA UR14, UR22, UR31, 0x1 ;  /* 0x0000001f160e7291 */ /* 0x000fe4000f8e08ff */
[----:B------:R-:W-:Y:S02]  /*33d0*/  ULEA UR6, UR7, UR29, 0xb ;  /* 0x0000001d07067291 */ /* 0x000fe4000f8e58ff */
[----:B------:R-:W-:Y:S02]  /*33e0*/  UIADD3 UR11, UPT, UPT, UR14, 0x1, URZ ;  /* 0x000000010e0b7890 */ /* 0x000fe4000fffe0ff */
[----:B------:R-:W-:Y:S02]  /*33f0*/  UISETP.NE.U32.AND UP0, UPT, UR24, URZ, UPT ;  /* 0x000000ff1800728c */ /* 0x000fe4000bf05070 */
[----:B---3--:R-:W-:Y:S02]  /*3400*/  ULOP3.LUT UR4, UR11, 0x1, URZ, 0xc0, !UPT ;  /* 0x000000010b047892 */ /* 0x008fe4000f8ec0ff */
[----:B------:R-:W-:Y:S02]  /*3410*/  UIADD3 UR23, UPT, UPT, UR8, 0x20, URZ ;  /* 0x0000002008177890 */ /* 0x000fe4000fffe0ff */
[----:B------:R-:W-:Y:S01]  /*3420*/  @P0 R2UR UR5, R4 ;  /* 0x00000000040502ca */ /* 0x000fe200000e0000 */
[----:B------:R-:W-:Y:S02]  /*3430*/  ULOP3.LUT UR4, UR4, 0x14, URZ, 0xfc, !UPT ;  /* 0x0000001404047892 */ /* 0x000fe4000f8efcff */
[----:B------:R-:W-:Y:S02]  /*3440*/  ULOP3.LUT UR14, UR14, 0xfffffffe, URZ, 0xc0, !UPT ;  /* 0xfffffffe0e0e7892 */ /* 0x000fe4000f8ec0ff */
[----:B------:R-:W-:Y:S02]  /*3450*/  UIADD3 UR12, UPT, UPT, UR6, 0x4, URZ ;  /* 0x00000004060c7890 */ /* 0x000fe4000fffe0ff */
[----:B------:R-:W-:Y:S01]  /*3460*/  ULOP3.LUT UR8, UR11, 0xfffffffe, URZ, 0xc0, !UPT ;  /* 0xfffffffe0b087892 */ /* 0x000fe2000f8ec0ff */
[----:B-1----:R-:W-:Y:S01]  /*3470*/  IMAD.U32 R5, RZ, RZ, UR4 ;  /* 0x00000004ff057e24 */ /* 0x002fe2000f8e00ff */
[----:B------:R-:W-:Y:S02]  /*3480*/  ULEA UR4, UR7, UR28, 0x9 ;  /* 0x0000001c07047291 */ /* 0x000fe4000f8e48ff */
[----:B------:R-:W-:Y:S02]  /*3490*/  UIADD3 UR18, UPT, UPT, UR18, 0x1, URZ ;  /* 0x0000000112127890 */ /* 0x000fe4000fffe0ff */
[----:B------:R-:W-:Y:S01]  /*34a0*/  UIADD3 UR10, UPT, UPT, UR4, 0x2, URZ ;  /* 0x00000002040a7890 */ /* 0x000fe2000fffe0ff */
[----:B------:R-:W-:Y:S01]  /*34b0*/  IMAD.U32 R0, RZ, RZ, UR5 ;  /* 0x00000005ff007e24 */ /* 0x000fe2000f8e00ff */
[----:B------:R-:W-:Y:S02]  /*34c0*/  UIADD3 UR20, UPT, UPT, UR20, 0x1, URZ ;  /* 0x0000000114147890 */ /* 0x000fe4000fffe0ff */
[----:B------:R-:W-:Y:S02]  /*34d0*/  UIADD3 UR19, UPT, UPT, UR19, -0x1, URZ ;  /* 0xffffffff13137890 */ /* 0x000fe4000fffe0ff */
[----:B------:R-:W-:Y:S01]  /*34e0*/  UIADD3 UR17, UPT, UPT, UR17, -0x1, URZ ;  /* 0xffffffff11117890 */ /* 0x000fe2000fffe0ff */
[----:B------:R-:W-:Y:S01]  /*34f0*/  @P0 PRMT R0, R5, 0x5410, R0 ;  /* 0x0000541005000816 */ /* 0x000fe20000000000 */
[----:B------:R-:W-:Y:S01]  /*3500*/  ULOP3.LUT UR22, UR22, 0x1, URZ, 0x3c, !UPT ;  /* 0x0000000116167892 */ /* 0x000fe2000f8e3cff */
[----:B------:R-:W-:Y:S02]  /*3510*/  UMOV UR7, 0x40004040 ;  /* 0x4000404000077882 */ /* 0x000fe40000000000 */
[----:B------:R-:W-:Y:S01]  /*3520*/  @P0 R2UR UR9, R0 ;  /* 0x00000000000902ca */ /* 0x000fe200000e0000 */
[----:B------:R-:W-:Y:S01]  /*3530*/  UMOV UR5, 0x80004020 ;  /* 0x8000402000057882 */ /* 0x000fe20000000000 */
[----:B------:R-:W-:Y:S01]  /*3540*/  UMOV UR13, 0x40004040 ;  /* 0x40004040000d7882 */ /* 0x000fe20000000000 */
[----:B------:R1:W-:Y:S01]  /*3550*/  UTCHMMA gdesc[UR4], gdesc[UR6], tmem[UR25], tmem[UR14], idesc[UR15], UP0 ;  /* 0x00ff0e06040075ea */ /* 0x0003e20008000019 */
[----:B------:R-:W-:Y:S01]  /*3560*/  UISETP.NE.AND UP0, UPT, UR18, URZ, UPT ;  /* 0x000000ff1200728c */ /* 0x000fe2000bf05270 */
[----:B------:R-:W-:Y:S01]  /*3570*/  UMOV UR11, 0x80004020 ;  /* 0x80004020000b7882 */ /* 0x000fe20000000000 */
[----:B------:R-:W-:Y:S07]  /*3580*/  UMOV UR24, 0x1 ;  /* 0x0000000100187882 */ /* 0x000fee0000000000 */
[----:B------:R3:W-:Y:S01]  /*3590*/  UTCHMMA gdesc[UR10], gdesc[UR12], tmem[UR25], tmem[UR8], idesc[UR9], UPT ;  /* 0x00ff080c0a0075ea */ /* 0x0007e2000b800019 */
[----:B------:R3:W-:Y:S01]  /*35a0*/  UTCBAR.MULTICAST [UR23], URZ, UR27 ;  /* 0x000000ff170073e9 */ /* 0x0007e2000800081b */
[----:B-1----:R-:W-:Y:S01]  /*35b0*/  UMOV UR7, UR21 ;  /* 0x0000001500077c82 */ /* 0x002fe20008000000 */
[----:B------:R-:W-:Y:S05]  /*35c0*/  BRA.U UP0, `(.L_x_57) ;  /* 0xfffffffd000c7547 */ /* 0x000fea000b83ffff */
.L_x_52:
[C---:B------:R-:W-:Y:S01]  /*35d0*/  ISETP.NE.AND P0, PT, R9.reuse, 0x2, PT ;  /* 0x000000020900780c */ /* 0x040fe20003f05270 */
[----:B------:R1:W-:Y:S01]  /*35e0*/  UTCBAR [UR33], URZ ;  /* 0x000000ff210073e9 */ /* 0x0003e200080000ff */
[----:B------:R-:W-:Y:S02]  /*35f0*/  IMAD.MOV.U32 R8, RZ, RZ, R6 ;  /* 0x000000ffff087224 */ /* 0x000fe400078e0006 */
[----:B------:R-:W-:Y:S02]  /*3600*/  SEL R0, RZ, 0x1, P0 ;  /* 0x00000001ff007807 */ /* 0x000fe40000000000 */
[----:B------:R-:W-:Y:S02]  /*3610*/  SEL R9, R9, RZ, P0 ;  /* 0x000000ff09097207 */ /* 0x000fe40000000000 */
[----:B------:R-:W-:Y:S01]  /*3620*/  LOP3.LUT R3, R3, R0, RZ, 0x3c, !PT ;  /* 0x0000000003037212 */ /* 0x000fe200078e3cff */
[----:B------:R-:W-:Y:S06]  /*3630*/  @P1 BRA `(.L_x_58) ;  /* 0xfffffff800701947 */ /* 0x000fec000383ffff */
[----:B------:R-:W4:Y:S01]  /*3640*/  S2UR UR6, SR_CgaCtaId ;  /* 0x00000000000679c3 */ /* 0x000f220000008800 */
[----:B------:R-:W-:Y:S01]  /*3650*/  ELECT P0, URZ, PT ;  /* 0x0000000000ff782f */ /* 0x000fe20003800000 */
[----:B------:R-:W-:Y:S01]  /*3660*/  IMAD.MOV.U32 R0, RZ, RZ, 0x1 ;  /* 0x00000001ff007424 */ /* 0x000fe200078e00ff */
[----:B------:R-:W-:Y:S01]  /*3670*/  UMOV UR4, 0x40 ;  /* 0x0000004000047882 */ /* 0x000fe20000000000 */
[----:B------:R-:W-:-:S04]  /*3680*/  SHF.L.U32 R3, RZ, 0x1f, RZ ;  /* 0x0000001fff037819 */ /* 0x000fc800000006ff */
[----:B------:R-:W-:Y:S01]  /*3690*/  UVIRTCOUNT.DEALLOC.SMPOOL 0x80 ;  /* 0x000000800000784c */ /* 0x000fe20000000000 */
[----:B----4-:R-:W-:-:S09]  /*36a0*/  ULEA UR6, UR6, UR4, 0x18 ;  /* 0x0000000406067291 */ /* 0x010fd2000f8ec0ff */
[----:B------:R4:W-:Y:S01]  /*36b0*/  @P0 STS.U8 [UR6+0x1c], R0 ;  /* 0x00001c00ff000988 */ /* 0x0009e20008000006 */
[----:B------:R-:W2:Y:S02]  /*36c0*/  SYNCS.PHASECHK.TRANS64.TRYWAIT P0, [UR16+0xd0], R3 ;  /* 0x0000d003ff0075a7 */ /* 0x000ea40008001110 */
[----:B--2-4-:R-:W-:Y:S05]  /*36d0*/  @!P0 BRA `(.L_x_59) ;  /* 0x000000bc00d88947 */ /* 0x014fea0003800000 */
.L_x_195:
[----:B------:R-:W-:Y:S01]  /*36e0*/  NOP ;  /* 0x0000000000007918 */ /* 0x000fe20000000000 */
[----:B--2---:R-:W2:Y:S01]  /*36f0*/  LDS R0, [UR6+0x14] ;  /* 0x00001406ff007984 */ /* 0x004ea20008000800 */
[----:B------:R-:W-:Y:S01]  /*3700*/  ULOP3.LUT UR4, UR26, 0xffff, URZ, 0xc0, !UPT ;  /* 0x0000ffff1a047892 */ /* 0x000fe2000f8ec0ff */
[----:B------:R-:W-:Y:S01]  /*3710*/  UMOV UR5, 0xffff ;  /* 0x0000ffff00057882 */ /* 0x000fe20000000000 */
[----:B------:R-:W-:Y:S02]  /*3720*/  UMOV UR7, 0x1 ;  /* 0x0000000100077882 */ /* 0x000fe40000000000 */
[----:B------:R-:W-:-:S04]  /*3730*/  USHF.R.U32.HI UR4, URZ, 0x5, UR4 ;  /* 0x00000005ff047899 */ /* 0x000fc80008011604 */
[----:B------:R-:W-:Y:S02]  /*3740*/  USHF.L.U32 UR5, UR5, UR4, URZ ;  /* 0x0000000405057299 */ /* 0x000fe400080006ff */
[----:B------:R-:W-:-:S04]  /*3750*/  USHF.L.U32 UR4, UR7, UR4, URZ ;  /* 0x0000000407047299 */ /* 0x000fc800080006ff */
[----:B--2---:R-:W-:-:S04]  /*3760*/  LOP3.LUT R0, R0, UR5, RZ, 0xc0, !PT ;  /* 0x0000000500007c12 */ /* 0x004fc8000f8ec0ff */
[----:B------:R-:W-:-:S13]  /*3770*/  ISETP.NE.AND P0, PT, R0, UR5, PT ;  /* 0x0000000500007c0c */ /* 0x000fda000bf05270 */
[----:B------:R-:W-:Y:S05]  /*3780*/  @P0 BRA `(.L_x_60) ;  /* 0x0000000000580947 */ /* 0x000fea0003800000 */
[----:B------:R-:W2:Y:S02]  /*3790*/  LDS R0, [UR6+0x18] ;  /* 0x00001806ff007984 */ /* 0x000ea40008000800 */
[----:B--2---:R-:W-:-:S04]  /*37a0*/  LOP3.LUT R0, R0, UR4, RZ, 0xc0, !PT ;  /* 0x0000000400007c12 */ /* 0x004fc8000f8ec0ff */
[----:B------:R-:W-:-:S13]  /*37b0*/  ISETP.NE.AND P0, PT, R0, UR4, PT ;  /* 0x0000000400007c0c */ /* 0x000fda000bf05270 */
[----:B------:R-:W-:Y:S05]  /*37c0*/  @P0 BRA `(.L_x_61) ;  /* 0x00000000003c0947 */ /* 0x000fea0003800000 */
[----:B------:R-:W2:Y:S01]  /*37d0*/  S2R R2, SR_LANEID ;  /* 0x0000000000027919 */ /* 0x000ea20000000000 */
[----:B------:R-:W-:Y:S01]  /*37e0*/  ULOP3.LUT UR5, URZ, UR5, URZ, 0x33, !UPT ;  /* 0x00000005ff057292 */ /* 0x000fe2000f8e33ff */
[----:B------:R-:W-:Y:S01]  /*37f0*/  LOP3.LUT R4, RZ, UR4, RZ, 0x33, !PT ;  /* 0x00000004ff047c12 */ /* 0x000fe2000f8e33ff */
[----:B------:R-:W-:Y:S02]  /*3800*/  VOTEU.ANY UR4, UPT, PT ;  /* 0x0000000000047886 */ /* 0x000fe400038e0100 */
[----:B------:R-:W-:Y:S01]  /*3810*/  UFLO.U32 UR4, UR4 ;  /* 0x00000004000472bd */ /* 0x000fe200080e0000 */
[----:B------:R-:W4:Y:S01]  /*3820*/  REDUX UR7, R4 ;  /* 0x00000000040773c4 */ /* 0x000f220000000000 */
[----:B------:R-:W-:-:S06]  /*3830*/  IMAD.U32 R0, RZ, RZ, UR5 ;  /* 0x00000005ff007e24 */ /* 0x000fcc000f8e00ff */
[----:B------:R1:W-:Y:S01]  /*3840*/  UTCATOMSWS.AND URZ, UR5 ;  /* 0x0000000500ff79e3 */ /* 0x0003e20008000000 */
[----:B---3--:R-:W3:Y:S01]  /*3850*/  REDUX UR8, R0 ;  /* 0x00000000000873c4 */ /* 0x008ee20000000000 */
[----:B--2---:R-:W-:Y:S01]  /*3860*/  ISETP.EQ.U32.AND P0, PT, R2, UR4, PT ;  /* 0x0000000402007c0c */ /* 0x004fe2000bf02070 */
[----:B----4-:R-:W-:Y:S01]  /*3870*/  IMAD.U32 R2, RZ, RZ, UR7 ;  /* 0x00000007ff027e24 */ /* 0x010fe2000f8e00ff */
[----:B---3--:R-:W-:-:S11]  /*3880*/  MOV R3, UR8 ;  /* 0x0000000800037c02 */ /* 0x008fd60008000f00 */
[----:B------:R1:W-:Y:S04]  /*3890*/  @P0 ATOMS.AND RZ, [UR6+0x14], R3 ;  /* 0x00001403ffff098c */ /* 0x0003e8000a800006 */
[----:B------:R1:W-:Y:S01]  /*38a0*/  @P0 ATOMS.AND RZ, [UR6+0x18], R2 ;  /* 0x00001802ffff098c */ /* 0x0003e2000a800006 */
[----:B------:R-:W-:Y:S05]  /*38b0*/  BRA `(.L_x_62) ;  /* 0x0000000000147947 */ /* 0x000fea0003800000 */
.L_x_61:
[----:B------:R-:W-:Y:S02]  /*38c0*/  MOV R2, 0x38e0 ;  /* 0x000038e000027802 */ /* 0x000fe40000000f00 */
[----:B-1-3-5:R-:W-:Y:S05]  /*38d0*/  CALL.REL.NOINC `($__internal_0_$__cuda_sm10x_tcgen05_guardrail_trap_col_being_dealloced_not_returned_by_alloc) ;  /* 0x000000c400587944 */ /* 0x02afea0003c00000 */
[----:B------:R-:W-:Y:S05]  /*38e0*/  BRA `(.L_x_62) ;  /* 0x0000000000087947 */ /* 0x000fea0003800000 */
.L_x_60:
[----:B------:R-:W-:Y:S02]  /*38f0*/  MOV R2, 0x3910 ;  /* 0x0000391000027802 */ /* 0x000fe40000000f00 */
[----:B-1-3-5:R-:W-:Y:S05]  /*3900*/  CALL.REL.NOINC `($__internal_2_$__cuda_sm10x_tcgen05_guardrail_trap_unallocated_columns_being_dealloced) ;  /* 0x000000c400647944 */ /* 0x02afea0003c00000 */
.L_x_62:
[----:B------:R-:W-:Y:S01]  /*3910*/  NOP ;  /* 0x0000000000007918 */ /* 0x000fe20000000000 */
[----:B-1----:R-:W-:Y:S05]  /*3920*/  EXIT ;  /* 0x000000000000794d */ /* 0x002fea0003800000 */
.L_x_46:
[----:B------:R-:W-:-:S09]  /*3930*/  UISETP.NE.OR UP0, UPT, UR20, 0x3, !UP1 ;  /* 0x000000031400788c */ /* 0x000fd2000cf05670 */
[----:B------:R-:W-:Y:S05]  /*3940*/  BRA.U UP0, `(.L_x_63) ;  /* 0x00000029004c7547 */ /* 0x000fea000b800000 */
[----:B------:R-:W1:Y:S01]  /*3950*/  LDCU.64 UR4, c[0x0][0xa88] ;  /* 0x00015100ff0477ac */ /* 0x000e620008000a00 */
[----:B------:R-:W2:Y:S01]  /*3960*/  LDC.64 R12, c[0x0][0x348] ;  /* 0x0000d200ff0c7b82 */ /* 0x000ea20000000a00 */
[----:B------:R-:W-:Y:S01]  /*3970*/  R2UR UR54, R73 ;  /* 0x00000000493672ca */ /* 0x000fe200000e0000 */
[----:B------:R-:W-:Y:S01]  /*3980*/  HFMA2 R9, -RZ, RZ, 0, 0 ;  /* 0x00000000ff097431 */ /* 0x000fe200000001ff */
[----:B------:R-:W3:Y:S01]  /*3990*/  LDCU UR45, c[0x0][0x370] ;  /* 0x00006e00ff2d77ac */ /* 0x000ee20008000800 */
[----:B------:R-:W-:Y:S01]  /*39a0*/  R2UR UR52, R78 ;  /* 0x000000004e3472ca */ /* 0x000fe200000e0000 */
[----:B------:R-:W-:Y:S01]  /*39b0*/  IMAD.MOV.U32 R11, RZ, RZ, 0x1 ;  /* 0x00000001ff0b7424 */ /* 0x000fe200078e00ff */
[----:B------:R-:W3:Y:S01]  /*39c0*/  LDCU.128 UR48, c[0x0][0xd10] ;  /* 0x0001a200ff3077ac */ /* 0x000ee20008000c00 */
[----:B------:R-:W-:Y:S02]  /*39d0*/  IMAD.MOV.U32 R10, RZ, RZ, RZ ;  /* 0x000000ffff0a7224 */ /* 0x000fe400078e00ff */
[----:B------:R-:W-:Y:S01]  /*39e0*/  IMAD.MOV.U32 R3, RZ, RZ, 0x4000 ;  /* 0x00004000ff037424 */ /* 0x000fe200078e00ff */
[----:B------:R-:W4:Y:S01]  /*39f0*/  LDCU UR39, c[0x0][0x374] ;  /* 0x00006e80ff2777ac */ /* 0x000f220008000800 */
[----:B------:R-:W4:Y:S01]  /*3a00*/  LDCU.64 UR42, c[0x0][0xa90] ;  /* 0x00015200ff2a77ac */ /* 0x000f220008000a00 */
[----:B-1----:R-:W-:Y:S01]  /*3a10*/  UISETP.NE.U32.AND UP0, UPT, UR4, URZ, UPT ;  /* 0x000000ff0400728c */ /* 0x002fe2000bf05070 */
[----:B------:R-:W1:Y:S01]  /*3a20*/  LDCU UR15, c[0x0][0xd0c] ;  /* 0x0001a180ff0f77ac */ /* 0x000e620008000800 */
[----:B------:R-:W1:Y:S01]  /*3a30*/  LDCU UR55, c[0x0][0xd20] ;  /* 0x0001a400ff3777ac */ /* 0x000e620008000800 */
[----:B------:R-:W1:Y:S01]  /*3a40*/  LDCU UR4, c[0x0][0xd30] ;  /* 0x0001a600ff0477ac */ /* 0x000e620008000800 */
[----:B------:R-:W-:-:S02]  /*3a50*/  UISETP.NE.AND.EX UP6, UPT, UR5, URZ, UPT, UP0 ;  /* 0x000000ff0500728c */ /* 0x000fc4000bfc5300 */
[----:B------:R-:W-:Y:S02]  /*3a60*/  UISETP.NE.AND UP0, UPT, UR20, 0x2, UPT ;  /* 0x000000021400788c */ /* 0x000fe4000bf05270 */
[----:B---3--:R-:W-:Y:S02]  /*3a70*/  UIMAD.WIDE.U32 UR8, UR45, UR48, URZ ;  /* 0x000000302d0872a5 */ /* 0x008fe4000f8e00ff */
[----:B----4-:R-:W-:Y:S02]  /*3a80*/  UIMAD.WIDE.U32 UR6, UR39, UR51, URZ ;  /* 0x00000033270672a5 */ /* 0x010fe4000f8e00ff */
[----:B------:R-:W-:Y:S02]  /*3a90*/  USEL UR53, URZ, 0x1, UP0 ;  /* 0x00000001ff357887 */ /* 0x000fe40008000000 */
[----:B------:R-:W-:Y:S01]  /*3aa0*/  UISETP.NE.U32.AND UP0, UPT, UR42, URZ, UPT ;  /* 0x000000ff2a00728c */ /* 0x000fe2000bf05070 */
[----:B------:R-:W-:Y:S01]  /*3ab0*/  UMOV UR32, 0x400 ;  /* 0x0000040000207882 */ /* 0x000fe20000000000 */
[----:B------:R-:W-:Y:S01]  /*3ac0*/  UMOV UR5, UR9 ;  /* 0x0000000900057c82 */ /* 0x000fe20008000000 */
[----:B------:R-:W-:Y:S01]  /*3ad0*/  UMOV UR6, UR7 ;  /* 0x0000000700067c82 */ /* 0x000fe20008000000 */
[----:B------:R-:W-:-:S02]  /*3ae0*/  UISETP.GE.AND UP4, UPT, UR44, 0x1, UPT ;  /* 0x000000012c00788c */ /* 0x000fc4000bf86270 */
[----:B------:R-:W-:Y:S02]  /*3af0*/  UISETP.NE.AND UP3, UPT, UR44, 0x1, UPT ;  /* 0x000000012c00788c */ /* 0x000fe4000bf65270 */
[----:B------:R-:W-:Y:S01]  /*3b00*/  UISETP.NE.AND.EX UP5, UPT, UR43, URZ, UPT, UP0 ;  /* 0x000000ff2b00728c */ /* 0x000fe2000bfa5300 */
[----:B------:R-:W-:Y:S01]  /*3b10*/  UMOV UR29, URZ ;  /* 0x000000ff001d7c82 */ /* 0x000fe20008000000 */
[----:B------:R-:W-:Y:S01]  /*3b20*/  UMOV UR35, URZ ;  /* 0x000000ff00237c82 */ /* 0x000fe20008000000 */
[----:B------:R-:W-:Y:S01]  /*3b30*/  UPLOP3.LUT UP1, UPT, UPT, UPT, UPT, 0x40, 0x4 ;  /* 0x000000000004789c */ /* 0x000fe20003f2e870 */
[----:B------:R-:W3:Y:S01]  /*3b40*/  LDCU.64 UR22, c[0x0][0xd28] ;  /* 0x0001a500ff1677ac */ /* 0x000ee20008000a00 */
[----:B------:R-:W-:Y:S02]  /*3b50*/  ULEA UR32, UR38, UR32, 0x18 ;  /* 0x0000002026207291 */ /* 0x000fe4000f8ec0ff */
[----:B-1----:R-:W-:Y:S02]  /*3b60*/  UISETP.NE.AND UP3, UPT, UR15, 0x1, UPT ;  /* 0x000000010f00788c */ /* 0x002fe4000bf65270 */
[----:B------:R-:W-:-:S02]  /*3b70*/  USHF.R.U32.HI UR47, URZ, UR49, UR5 ;  /* 0x00000031ff2f7299 */ /* 0x000fc40008011605 */
[----:B------:R-:W-:Y:S02]  /*3b80*/  USHF.R.U32.HI UR46, URZ, UR55, UR6 ;  /* 0x00000037ff2e7299 */ /* 0x000fe40008011606 */
[----:B------:R-:W-:Y:S02]  /*3b90*/  UISETP.NE.AND UP0, UPT, UR50, 0x1, UPT ;  /* 0x000000013200788c */ /* 0x000fe4000bf05270 */
[----:B--2---:R-:W-:-:S11]  /*3ba0*/  UISETP.NE.AND UP4, UPT, UR4, 0x1, UPT ;  /* 0x000000010400788c */ /* 0x004fd6000bf85270 */
.L_x_78:
[C---:B------:R-:W-:Y:S02]  /*3bb0*/  LEA R8, R10.reuse, UR32, 0x3 ;  /* 0x000000200a087c11 */ /* 0x040fe4000f8e18ff */
[----:B------:R-:W-:Y:S02]  /*3bc0*/  SHF.L.U32 R5, R9, 0x1f, RZ ;  /* 0x0000001f09057819 */ /* 0x000fe400000006ff */
[----:B------:R-:W-:Y:S02]  /*3bd0*/  LEA R6, R10, UR32, 0x4 ;  /* 0x000000200a067c11 */ /* 0x000fe4000f8e20ff */
[----:B------:R-:W1:Y:S02]  /*3be0*/  SYNCS.PHASECHK.TRANS64.TRYWAIT P0, [R8+URZ+0x80], R5 ;  /* 0x00008005080075a7 */ /* 0x000e6400080011ff */
[----:B-12---:R-:W-:Y:S05]  /*3bf0*/  @!P0 BRA `(.L_x_64) ;  /* 0x000000b800a88947 */ /* 0x006fea0003800000 */
.L_x_196:
[----:B-1----:R-:W1:Y:S01]  /*3c00*/  LDS.128 R4, [R6+0xe0] ;  /* 0x0000e00006047984 */ /* 0x002e620000000c00 */
[----:B------:R-:W-:Y:S01]  /*3c10*/  UISETP.GE.AND UP0, UPT, UR44, 0x1, UPT ;  /* 0x000000012c00788c */ /* 0x000fe2000bf06270 */
[----:B------:R-:W-:Y:S01]  /*3c20*/  @!PT LDS RZ, [RZ] ;  /* 0x00000000fffff984 */ /* 0x000fe20000000800 */
[----:B------:R-:W-:Y:S01]  /*3c30*/  @!PT LDS RZ, [RZ] ;  /* 0x00000000fffff984 */ /* 0x000fe20000000800 */
[----:B------:R-:W-:Y:S01]  /*3c40*/  @!PT LDS RZ, [RZ] ;  /* 0x00000000fffff984 */ /* 0x000fe20000000800 */
[----:B------:R-:W-:Y:S01]  /*3c50*/  @!PT LDS RZ, [RZ] ;  /* 0x00000000fffff984 */ /* 0x000fe20000000800 */
[----:B------:R2:W-:Y:S06]  /*3c60*/  MEMBAR.ALL.CTA ;  /* 0x0000000000007992 */ /* 0x0005ec0000008000 */
[----:B--2---:R-:W2:Y:S01]  /*3c70*/  FENCE.VIEW.ASYNC.S ;  /* 0x00000000000073c6 */ /* 0x004ea20000000000 */
[----:B-1----:R-:W-:Y:S11]  /*3c80*/  LOP3.LUT P0, RZ, R6, 0x1, RZ, 0xc0, !PT ;  /* 0x0000000106ff7812 */ /* 0x002ff6000780c0ff */
[----:B------:R-:W-:Y:S02]  /*3c90*/  @!UPT UIADD3 URZ, UPT, UPT, URZ, URZ, URZ ;  /* 0x000000fffffff290 */ /* 0x000fe4000fffe0ff */
[----:B--2---:R-:W-:Y:S01]  /*3ca0*/  VOTEU.ANY UP3, P0 ;  /* 0x0000000000ff7886 */ /* 0x004fe20000060100 */
[----:B------:R-:W-:Y:S11]  /*3cb0*/  PLOP3.LUT P0, PT, PT, PT, UP3, 0x80, 0x8 ;  /* 0x000000000008781c */ /* 0x000ff60003f0f038 */
[----:B------:R-:W-:Y:S02]  /*3cc0*/  @!UPT UIADD3 URZ, UPT, UPT, URZ, URZ, URZ ;  /* 0x000000fffffff290 */ /* 0x000fe4000fffe0ff */
[----:B------:R-:W-:Y:S02]  /*3cd0*/  @P0 SHF.R.U32.HI R0, RZ, 0x10, R5 ;  /* 0x00000010ff000819 */ /* 0x000fe40000011605 */
[----:B------:R-:W-:Y:S02]  /*3ce0*/  @P0 MOV R2, R4 ;  /* 0x0000000400020202 */ /* 0x000fe40000000f00 */
[----:B------:R-:W-:Y:S01]  /*3cf0*/  @P0 R2UR UR4, R0 ;  /* 0x00000000000402ca */ /* 0x000fe200000e0000 */
[----:B------:R-:W-:Y:S01]  /*3d00*/  VIADD R0, R8, 0x90 ;  /* 0x0000009008007836 */ /* 0x000fe20000000000 */
[----:B------:R-:W-:Y:S02]  /*3d10*/  @P0 LOP3.LUT R4, R5, 0xffff, RZ, 0xc0, !PT ;  /* 0x0000ffff05040812 */ /* 0x000fe400078ec0ff */
[----:B------:R-:W-:Y:S02]  /*3d20*/  @P0 R2UR UR6, R2 ;  /* 0x00000000020602ca */ /* 0x000fe400000e0000 */
[----:B------:R-:W-:Y:S02]  /*3d30*/  PRMT R0, RZ, 0x654, R0 ;  /* 0x00000654ff007816 */ /* 0x000fe40000000000 */
[----:B------:R-:W-:Y:S02]  /*3d40*/  @P0 R2UR UR5, R4 ;  /* 0x00000000040502ca */ /* 0x000fe400000e0000 */
[----:B------:R1:W-:Y:S03]  /*3d50*/  SYNCS.ARRIVE.TRANS64.RED.A1T0 RZ, [R0+URZ], RZ ;  /* 0x000000ff00ff79a7 */ /* 0x0003e600081004ff */
[----:B------:R-:W-:Y:S04]  /*3d60*/  @UP3 UMOV UR37, UR4 ;  /* 0x0000000400253c82 */ /* 0x000fe80008000000 */
[----:B------:R-:W-:Y:S04]  /*3d70*/  @UP3 UMOV UR14, UR6 ;  /* 0x00000006000e3c82 */ /* 0x000fe80008000000 */
[----:B------:R-:W-:Y:S01]  /*3d80*/  @UP3 UMOV UR13, UR5 ;  /* 0x00000005000d3c82 */ /* 0x000fe20008000000 */
[----:B------:R-:W-:Y:S05]  /*3d90*/  BRA.U !UP0, `(.L_x_65) ;  /* 0x0000000108c07547 */ /* 0x000fea000b800000 */
[----:B------:R-:W-:Y:S02]  /*3da0*/  UIMAD.WIDE.U32 UR8, UR13, UR51, URZ ;  /* 0x000000330d0872a5 */ /* 0x000fe4000f8e00ff */
[----:B------:R-:W-:Y:S02]  /*3db0*/  UP2UR UR10, UPR, URZ, 0x4 ;  /* 0x00000004ff0a7883 */ /* 0x000fe40008000000 */
[----:B------:R-:W-:Y:S02]  /*3dc0*/  UISETP.NE.AND UP2, UPT, UR50, 0x1, UPT ;  /* 0x000000013200788c */ /* 0x000fe4000bf45270 */
[----:B------:R-:W-:Y:S02]  /*3dd0*/  UIMAD.WIDE.U32 UR16, UR14, UR48, URZ ;  /* 0x000000300e1072a5 */ /* 0x000fe4000f8e00ff */
[----:B------:R-:W-:Y:S02]  /*3de0*/  USEL UR4, UR39, UR46, !UP2 ;  /* 0x0000002e27047287 */ /* 0x000fe4000d000000 */
[----:B------:R-:W-:Y:S02]  /*3df0*/  UISETP.NE.AND UP0, UPT, UR15, 0x1, UPT ;  /* 0x000000010f00788c */ /* 0x000fe4000bf05270 */
[----:B------:R-:W-:Y:S02]  /*3e00*/  UP2UR UR24, UPR, URZ, 0x2 ;  /* 0x00000002ff187883 */ /* 0x000fe40008000000 */
[----:B------:R-:W-:Y:S02]  /*3e10*/  UISETP.NE.AND UP1, UPT, UR44, 0x1, UPT ;  /* 0x000000012c00788c */ /* 0x000fe4000bf25270 */
[----:B---3--:R-:W-:Y:S02]  /*3e20*/  UIMAD.WIDE.U32 UR18, UR4, UR22, URZ ;  /* 0x00000016041272a5 */ /* 0x008fe4000f8e00ff */
[----:B------:R-:W-:Y:S01]  /*3e30*/  USEL UR7, UR45, UR47, !UP0 ;  /* 0x0000002f2d077287 */ /* 0x000fe2000c000000 */
[----:B------:R-:W-:Y:S02]  /*3e40*/  UMOV UR5, UR9 ;  /* 0x0000000900057c82 */ /* 0x000fe40008000000 */
[----:B------:R-:W-:Y:S02]  /*3e50*/  USHF.R.U32.HI UR6, URZ, UR55, UR5 ;  /* 0x00000037ff067299 */ /* 0x000fe40008011605 */
[----:B------:R-:W-:Y:S02]  /*3e60*/  UIMAD.WIDE.U32 UR20, UR7, UR22, URZ ;  /* 0x00000016071472a5 */ /* 0x000fe4000f8e00ff */
[----:B------:R-:W-:Y:S02]  /*3e70*/  USEL UR6, UR13, UR6, !UP2 ;  /* 0x000000060d067287 */ /* 0x000fe4000d000000 */
[----:B------:R-:W-:Y:S01]  /*3e80*/  UISETP.NE.AND UP2, UPT, UR10, URZ, UPT ;  /* 0x000000ff0a00728c */ /* 0x000fe2000bf45270 */
[----:B------:R-:W-:Y:S01]  /*3e90*/  UMOV UR5, UR17 ;  /* 0x0000001100057c82 */ /* 0x000fe20008000000 */
[----:B------:R-:W-:Y:S02]  /*3ea0*/  UIMAD.WIDE.U32 UR16, UR6, UR22, URZ ;  /* 0x00000016061072a5 */ /* 0x000fe4000f8e00ff */
[----:B------:R-:W-:Y:S03]  /*3eb0*/  USHF.R.U32.HI UR8, URZ, UR49, UR5 ;  /* 0x00000031ff087299 */ /* 0x000fe60008011605 */
[----:B------:R-:W-:Y:S02]  /*3ec0*/  UMOV UR5, UR19 ;  /* 0x0000001300057c82 */ /* 0x000fe40008000000 */
[----:B------:R-:W-:Y:S03]  /*3ed0*/  @UP1 USHF.R.U32.HI UR4, URZ, UR23, UR5 ;  /* 0x00000017ff041299 */ /* 0x000fe60008011605 */
[----:B------:R-:W-:Y:S01]  /*3ee0*/  UMOV UR5, UR21 ;  /* 0x0000001500057c82 */ /* 0x000fe20008000000 */
[----:B------:R-:W-:Y:S02]  /*3ef0*/  UIMAD UR4, UR44, UR4, URZ ;  /* 0x000000042c0472a4 */ /* 0x000fe4000f8e02ff */
[----:B------:R-:W-:Y:S02]  /*3f00*/  @UP1 USHF.R.U32.HI UR7, URZ, UR23, UR5 ;  /* 0x00000017ff071299 */ /* 0x000fe40008011605 */
[----:B------:R-:W-:Y:S02]  /*3f10*/  USEL UR5, UR14, UR8, !UP0 ;  /* 0x000000080e057287 */ /* 0x000fe4000c000000 */
[----:B------:R-:W-:Y:S02]  /*3f20*/  UIMAD UR8, UR44, UR7, URZ ;  /* 0x000000072c0872a4 */ /* 0x000fe4000f8e02ff */
[----:B------:R-:W-:Y:S03]  /*3f30*/  UISETP.GE.AND UP0, UPT, UR6, UR4, UPT ;  /* 0x000000040600728c */ /* 0x000fe6000bf06270 */
[----:B------:R-:W-:Y:S01]  /*3f40*/  UMOV UR4, UR17 ;  /* 0x0000001100047c82 */ /* 0x000fe20008000000 */
[----:B------:R-:W-:Y:S02]  /*3f50*/  UISETP.GE.OR UP0, UPT, UR5, UR8, UP0 ;  /* 0x000000080500728c */ /* 0x000fe40008706670 */
[----:B------:R-:W-:Y:S02]  /*3f60*/  USHF.R.U32.HI UR4, URZ, UR23, UR4 ;  /* 0x00000017ff047299 */ /* 0x000fe40008011604 */
[----:B------:R-:W-:Y:S02]  /*3f70*/  UIMAD.WIDE.U32 UR8, UR5, UR22, URZ ;  /* 0x00000016050872a5 */ /* 0x000fe4000f8e00ff */
[----:B------:R-:W-:Y:S04]  /*3f80*/  USEL UR10, UR6, UR4, !UP1 ;  /* 0x00000004060a7287 */ /* 0x000fe8000c800000 */
[----:B------:R-:W-:Y:S01]  /*3f90*/  UIADD3 UR12, UPT, UPT, -UR10, URZ, URZ ;  /* 0x000000ff0a0c7290 */ /* 0x000fe2000fffe1ff */
[----:B------:R-:W-:Y:S02]  /*3fa0*/  @!UP0 UMOV UR4, UR9 ;  /* 0x0000000900048c82 */ /* 0x000fe40008000000 */
[----:B------:R-:W-:Y:S02]  /*3fb0*/  @!UP0 USHF.R.U32.HI UR4, URZ, UR23, UR4 ;  /* 0x00000017ff048299 */ /* 0x000fe40008011604 */
[----:B------:R-:W-:Y:S02]  /*3fc0*/  UIMAD UR8, UR44, UR12, UR6 ;  /* 0x0000000c2c0872a4 */ /* 0x000fe4000f8e0206 */
[----:B------:R-:W-:Y:S02]  /*3fd0*/  @!UP0 USEL UR4, UR5, UR4, !UP1 ;  /* 0x0000000405048287 */ /* 0x000fe4000c800000 */
[----:B------:R-:W-:Y:S02]  /*3fe0*/  UISETP.NE.AND UP1, UPT, UR24, URZ, UPT ;  /* 0x000000ff1800728c */ /* 0x000fe4000bf25270 */
[----:B------:R-:W-:Y:S02]  /*3ff0*/  @!UP0 UIMAD UR7, UR7, UR8, UR4 ;  /* 0x00000008070782a4 */ /* 0x000fe4000f8e0204 */
[----:B------:R-:W-:Y:S02]  /*4000*/  @!UP0 UIADD3 UR9, UPT, UPT, UR10, -UR4, URZ ;  /* 0x800000040a098290 */ /* 0x000fe4000fffe0ff */
[----:B------:R-:W-:Y:S02]  /*4010*/  UIADD3 UR8, UPT, UPT, -UR6, URZ, URZ ;  /* 0x000000ff06087290 */ /* 0x000fe4000fffe1ff */
[----:B------:R-:W-:Y:S02]  /*4020*/  UIADD3 UR4, UPT, UPT, -UR5, URZ, URZ ;  /* 0x000000ff05047290 */ /* 0x000fe4000fffe1ff */
[----:B------:R-:W-:Y:S03]  /*4030*/  @!UP0 UIMAD UR6, UR9, UR44, UR5 ;  /* 0x0000002c090682a4 */ /* 0x000fe6000f8e0205 */
[----:B------:R-:W-:Y:S01]  /*4040*/  @!UP0 UMOV UR5, UR7 ;  /* 0x0000000700058c82 */ /* 0x000fe20008000000 */
[----:B------:R-:W-:Y:S02]  /*4050*/  UIMAD UR7, UR15, UR4, UR14 ;  /* 0x000000040f0772a4 */ /* 0x000fe4000f8e020e */
[----:B------:R-:W-:Y:S02]  /*4060*/  UIMAD UR4, UR50, UR8, UR13 ;  /* 0x00000008320472a4 */ /* 0x000fe4000f8e020d */
[----:B------:R-:W-:Y:S02]  /*4070*/  UIMAD UR14, UR5, UR15, UR7 ;  /* 0x0000000f050e72a4 */ /* 0x000fe4000f8e0207 */
[----:B------:R-:W-:Y:S11]  /*4080*/  UIMAD UR13, UR6, UR50, UR4 ;  /* 0x00000032060d72a4 */ /* 0x000ff6000f8e0204 */
[----:B------:R-:W-:Y:S01]  /*4090*/  @!UPT UIADD3 URZ, UPT, UPT, URZ, URZ, URZ ;  /* 0x000000fffffff290 */ /* 0x000fe2000fffe0ff */
.L_x_65:
[----:B------:R-:W2:Y:S01]  /*40a0*/  @!UP4 LDCU.128 UR16, c[0x0][0xd10] ;  /* 0x0001a200ff10c7ac */ /* 0x000ea20008000c00 */
[----:B------:R-:W-:Y:S04]  /*40b0*/  ISETP.NE.U32.AND P1, PT, RZ, UR42, PT ;  /* 0x0000002aff007c0c */ /* 0x000fe8000bf25070 */
[----:B------:R-:W-:Y:S01]  /*40c0*/  ISETP.NE.AND.EX P1, PT, RZ, UR43, PT, P1 ;  /* 0x0000002bff007c0c */ /* 0x000fe2000bf25310 */
[----:B------:R-:W4:Y:S01]  /*40d0*/  @!UP4 LDCU UR5, c[0x0][0xd0c] ;  /* 0x0001a180ff05c7ac */ /* 0x000f220008000800 */
[----:B------:R-:W-:Y:S02]  /*40e0*/  USHF.L.U32 UR33, UR25, 0x8, URZ ;  /* 0x0000000819217899 */ /* 0x000fe400080006ff */
[----:B------:R-:W-:Y:S02]  /*40f0*/  USHF.L.U32 UR26, UR11, 0x7, URZ ;  /* 0x000000070b1a7899 */ /* 0x000fe400080006ff */
[----:B--2---:R-:W-:Y:S07]  /*4100*/  UIMAD.WIDE.U32 UR6, UR14, UR16, URZ ;  /* 0x000000100e0672a5 */ /* 0x004fee000f8e00ff */
[----:B------:R-:W-:Y:S01]  /*4110*/  @!UP4 UMOV UR4, UR7 ;  /* 0x000000070004cc82 */ /* 0x000fe20008000000 */
[----:B----4-:R-:W-:Y:S02]  /*4120*/  @!UP4 UISETP.NE.AND UP0, UPT, UR5, 0x1, UPT ;  /* 0x000000010500c88c */ /* 0x010fe4000bf05270 */
[----:B------:R-:W-:Y:S02]  /*4130*/  @!UP4 USHF.R.U32.HI UR4, URZ, UR17, UR4 ;  /* 0x00000011ff04c299 */ /* 0x000fe40008011604 */
[----:B------:R-:W-:Y:S02]  /*4140*/  UIMAD.WIDE.U32 UR6, UR13, UR19, URZ ;  /* 0x000000130d0672a5 */ /* 0x000fe4000f8e00ff */
[----:B------:R-:W-:Y:S02]  /*4150*/  @!UP4 USEL UR8, UR14, UR4, !UP0 ;  /* 0x000000040e08c287 */ /* 0x000fe4000c000000 */
[----:B------:R-:W-:Y:S03]  /*4160*/  @!UP4 UISETP.NE.AND UP0, UPT, UR18, 0x1, UPT ;  /* 0x000000011200c88c */ /* 0x000fe6000bf05270 */
[----:B------:R-:W-:Y:S02]  /*4170*/  @!UP4 UMOV UR6, UR7 ;  /* 0x000000070006cc82 */ /* 0x000fe40008000000 */
[----:B------:R-:W2:Y:S02]  /*4180*/  @!UP4 LDCU UR4, c[0x0][0xd20] ;  /* 0x0001a400ff04c7ac */ /* 0x000ea40008000800 */
[----:B--2---:R-:W-:Y:S04]  /*4190*/  @!UP4 USHF.R.U32.HI UR6, URZ, UR4, UR6 ;  /* 0x00000004ff06c299 */ /* 0x004fe80008011606 */
[----:B------:R-:W-:Y:S04]  /*41a0*/  @!UP4 USEL UR6, UR13, UR6, !UP0 ;  /* 0x000000060d06c287 */ /* 0x000fe8000c000000 */
[----:B------:R-:W-:Y:S02]  /*41b0*/  @!UP4 UIADD3 UR4, UPT, UPT, -UR8, UR6, URZ ;  /* 0x000000060804c290 */ /* 0x000fe4000fffe1ff */
[----:B------:R-:W-:Y:S02]  /*41c0*/  @!UP4 UIADD3 UR6, UPT, UPT, UR8, -UR6, URZ ;  /* 0x800000060806c290 */ /* 0x000fe4000fffe0ff */
[----:B------:R-:W-:Y:S02]  /*41d0*/  @!UP4 UIMAD UR14, UR4, UR5, UR14 ;  /* 0x00000005040ec2a4 */ /* 0x000fe4000f8e020e */
[----:B------:R-:W-:Y:S01]  /*41e0*/  @!UP4 UIMAD UR13, UR6, UR18, UR13 ;  /* 0x00000012060dc2a4 */ /* 0x000fe2000f8e020d */
[----:B------:R-:W-:Y:S11]  /*41f0*/  BRA.U UP1, `(.L_x_66) ;  /* 0x0000000101107547 */ /* 0x000ff6000b800000 */
[----:B-1----:R-:W-:Y:S04]  /*4200*/  MOV R0, UR53 ;  /* 0x0000003500007c02 */ /* 0x002fe80008000f00 */
[----:B------:R-:W-:Y:S04]  /*4210*/  SHF.L.U32 R5, R0, 0x1f, RZ ;  /* 0x0000001f00057819 */ /* 0x000fe800000006ff */
[----:B------:R-:W1:Y:S02]  /*4220*/  SYNCS.PHASECHK.TRANS64.TRYWAIT P0, [UR32+0x78], R5 ;  /* 0x00007805ff0075a7 */ /* 0x000e640008001120 */
[----:B-1----:R-:W-:Y:S05]  /*4230*/  @!P0 BRA `(.L_x_67) ;  /* 0x000000b4002c8947 */ /* 0x002fea0003800000 */
.L_x_66:
[----:B------:R-:W-:Y:S05]  /*4240*/  BRA.U !UP5, `(.L_x_68) ;  /* 0x000000010d387547 */ /* 0x000fea000b800000 */
[----:B------:R-:W-:Y:S01]  /*4250*/  UPLOP3.LUT UP2, UPT, UPT, UPT, UP6, 0x80, 0x8 ;  /* 0x000000000008789c */ /* 0x000fe20003f4f060 */
[----:B-1----:R-:W-:Y:S01]  /*4260*/  HFMA2 R0, -RZ, RZ, 0, 5.9604644775390625e-08 ;  /* 0x00000001ff007431 */ /* 0x002fe200000001ff */
[----:B------:R-:W1:Y:S01]  /*4270*/  LDCU.64 UR8, c[0x0][0x358] ;  /* 0x00006b00ff0877ac */ /* 0x000e620008000a00 */
[----:B------:R-:W-:Y:S03]  /*4280*/  IMAD.MOV.U32 R79, RZ, RZ, 0x1 ;  /* 0x00000001ff4f7424 */ /* 0x000fe600078e00ff */
[----:B------:R-:W-:Y:S05]  /*4290*/  PLOP3.LUT P0, PT, PT, PT, UP2, 0x80, 0x8 ;  /* 0x000000000008781c */ /* 0x000fea0003f0f028 */
[----:B------:R-:W2:Y:S01]  /*42a0*/  @UP2 LDCU.64 UR4, c[0x0][0xa88] ;  /* 0x00015100ff0427ac */ /* 0x000ea20008000a00 */
[----:B------:R-:W-:Y:S07]  /*42b0*/  @UP2 UIMAD UR6, UR36, UR42, URZ ;  /* 0x0000002a240622a4 */ /* 0x000fee000f8e02ff */
[----:B------:R-:W-:Y:S01]  /*42c0*/  @!P0 PRMT R79, R0, 0x7610, R79 ;  /* 0x00007610004f8816 */ /* 0x000fe2000000004f */
[----:B--2---:R-:W-:Y:S06]  /*42d0*/  @UP2 UIMAD.WIDE UR4, UR6, 0x4, UR4 ;  /* 0x00000004060428a5 */ /* 0x004fec000f8e0204 */
[----:B------:R-:W-:Y:S01]  /*42e0*/  IMAD.U32 R4, RZ, RZ, UR4 ;  /* 0x00000004ff047e24 */ /* 0x000fe2000f8e00ff */
[----:B------:R-:W-:Y:S04]  /*42f0*/  MOV R5, UR5 ;  /* 0x0000000500057c02 */ /* 0x000fe80008000f00 */
[----:B------:R-:W2:Y:S01]  /*4300*/  @!UP2 LDCU UR4, c[0x0][0xa80] ;  /* 0x00015000ff04a7ac */ /* 0x000ea20008000800 */
[----:B-1---5:R4:W5:Y:S02]  /*4310*/  @P0 LDG.E R41, desc[UR8][R4.64] ;  /* 0x0000000804290981 */ /* 0x022964000c1e1900 */
[----:B--2-4-:R-:W-:Y:S07]  /*4320*/  @!P0 IMAD.U32 R41, RZ, RZ, UR4 ;  /* 0x00000004ff298e24 */ /* 0x014fee000f8e00ff */
.L_x_68:
[----:B-----5:R-:W-:Y:S01]  /*4330*/  @!P1 FSETP.EQ.AND P0, PT, R41, RZ, PT ;  /* 0x000000ff2900920b */ /* 0x020fe20003f02000 */
[----:B------:R-:W-:Y:S01]  /*4340*/  @!UPT UIADD3 URZ, UPT, UPT, URZ, URZ, URZ ;  /* 0x000000fffffff290 */ /* 0x000fe2000fffe0ff */
[----:B------:R-:W-:Y:S11]  /*4350*/  @!P1 BRA `(.L_x_69) ;  /* 0x0000000000149947 */ /* 0x000ff60003800000 */
[----:B------:R-:W-:Y:S02]  /*4360*/  LOP3.LUT P1, RZ, R79, 0xff, RZ, 0xc0, !PT ;  /* 0x000000ff4fff7812 */ /* 0x000fe4000782c0ff */
[----:B------:R-:W-:Y:S04]  /*4370*/  PLOP3.LUT P0, PT, PT, PT, UP2, 0x80, 0x8 ;  /* 0x000000000008781c */ /* 0x000fe80003f0f028 */
[----:B------:R-:W-:Y:S07]  /*4380*/  PLOP3.LUT P0, PT, P0, PT, PT, 0x8, 0x80 ;  /* 0x000000000080781c */ /* 0x000fee000070e170 */
[----:B------:R-:W-:Y:S11]  /*4390*/  @P1 FSETP.EQ.AND P0, PT, R41, RZ, PT ;  /* 0x000000ff2900120b */ /* 0x000ff60003f02000 */
[----:B------:R-:W-:Y:S02]  /*43a0*/  @!UPT UIADD3 URZ, UPT, UPT, URZ, URZ, URZ ;  /* 0x000000fffffff290 */ /* 0x000fe4000fffe0ff */
.L_x_69:
[----:B------:R-:W-:Y:S01]  /*43b0*/  ULEA UR16, UR29, UR32, 0x3 ;  /* 0x000000201d107291 */ /* 0x000fe2000f8e18ff */
[----:B-1----:R-:W-:Y:S02]  /*43c0*/  SHF.L.U32 R5, R11, 0x1f, RZ ;  /* 0x0000001f0b057819 */ /* 0x002fe400000006ff */
[----:B------:R-:W-:Y:S01]  /*43d0*/  ELECT P1, URZ, PT ;  /* 0x0000000000ff782f */ /* 0x000fe20003820000 */
[----:B------:R-:W-:Y:S03]  /*43e0*/  ULOP3.LUT UR34, UR35, 0x1, URZ, 0xc0, !UPT ;  /* 0x0000000123227892 */ /* 0x000fe6000f8ec0ff */
[----:B------:R-:W-:Y:S02]  /*43f0*/  PLOP3.LUT P1, PT, P0, P1, PT, 0xf2, 0x2f ;  /* 0x00000000002f781c */ /* 0x000fe40000723e72 */
[----:B------:R-:W1:Y:S11]  /*4400*/  SYNCS.PHASECHK.TRANS64.TRYWAIT P2, [UR16+0x58], R5 ;  /* 0x00005805ff0075a7 */ /* 0x000e760008041110 */
[----:B------:R-:W-:Y:S05]  /*4410*/  @!P1 IADD3 R4, P0, PT, R12, 0x780, RZ ;  /* 0x000007800c049810 */ /* 0x000fea0007f1e0ff */
[----:B------:R-:W-:Y:S01]  /*4420*/  @!P1 IMAD.X R2, RZ, RZ, R13, P0 ;  /* 0x000000ffff029224 */ /* 0x000fe200000e060d */
[----:B-1----:R-:W-:Y:S07]  /*4430*/  @!P2 BRA `(.L_x_70) ;  /* 0x000000b000c4a947 */ /* 0x002fee0003800000 */
.L_x_199:
[----:B------:R-:W-:Y:S01]  /*4440*/  UIADD3 UR25, UPT, UPT, UR16, 0x40, URZ ;  /* 0x0000004010197890 */ /* 0x000fe2000fffe0ff */
[----:B------:R-:W-:Y:S01]  /*4450*/  @!P1 R2UR UR5, R4 ;  /* 0x00000000040592ca */ /* 0x000fe200000e0000 */
[----:B------:R-:W-:Y:S01]  /*4460*/  UMOV UR8, 0x0 ;  /* 0x0000000000087882 */ /* 0x000fe20000000000 */
[----:B------:R-:W-:Y:S01]  /*4470*/  @!P1 R2UR UR4, R2 ;  /* 0x00000000020492ca */ /* 0x000fe200000e0000 */
[----:B------:R-:W-:Y:S01]  /*4480*/  UMOV UR18, 0x0 ;  /* 0x0000000000127882 */ /* 0x000fe20000000000 */
[----:B------:R-:W-:Y:S01]  /*4490*/  ISETP.NE.AND P0, PT, RZ, UR34, !P1 ;  /* 0x00000022ff007c0c */ /* 0x000fe2000cf05270 */
[----:B------:R-:W-:Y:S01]  /*44a0*/  VOTEU.ALL UP1, P1 ;  /* 0x0000000000ff7886 */ /* 0x000fe20000820000 */
[----:B------:R-:W-:Y:S01]  /*44b0*/  UMOV UR9, 0x10000000 ;  /* 0x1000000000097882 */ /* 0x000fe20000000000 */
[----:B------:R-:W-:Y:S01]  /*44c0*/  UMOV UR28, UR36 ;  /* 0x00000024001c7c82 */ /* 0x000fe20008000000 */
[----:B------:R-:W-:Y:S01]  /*44d0*/  VOTEU.ALL UP0, P1 ;  /* 0x0000000000ff7886 */ /* 0x000fe20000800000 */
[----:B------:R-:W-:Y:S01]  /*44e0*/  UMOV UR19, 0x10000000 ;  /* 0x1000000000137882 */ /* 0x000fe20000000000 */
[----:B------:R-:W-:Y:S03]  /*44f0*/  UMOV UR12, UR36 ;  /* 0x00000024000c7c82 */ /* 0x000fe60008000000 */
[----:B------:R-:W-:Y:S01]  /*4500*/  @!UP0 UIADD3 UR6, UPT, UPT, UR33, 0xe0, URZ ;  /* 0x000000e021068890 */ /* 0x000fe2000fffe0ff */
[----:B------:R-:W-:Y:S01]  /*4510*/  IMAD.U32 R4, RZ, RZ, UR5 ;  /* 0x00000005ff047e24 */ /* 0x000fe2000f8e00ff */
[----:B------:R-:W-:Y:S01]  /*4520*/  @!UP0 UIADD3 UR10, UPT, UPT, UR26, 0x20, URZ ;  /* 0x000000201a0a8890 */ /* 0x000fe2000fffe0ff */
[----:B-1----:R-:W-:Y:S01]  /*4530*/  IMAD.U32 R5, RZ, RZ, UR4 ;  /* 0x00000004ff057e24 */ /* 0x002fe2000f8e00ff */
[----:B------:R-:W-:Y:S02]  /*4540*/  @!UP0 ULEA UR4, UR29, UR32, 0xe ;  /* 0x000000201d048291 */ /* 0x000fe4000f8e70ff */
[----:B------:R-:W-:Y:S01]  /*4550*/  @!P1 IMAD.U32 R0, RZ, RZ, UR6 ;  /* 0x00000006ff009e24 */ /* 0x000fe2000f8e00ff */
[----:B------:R-:W-:Y:S01]  /*4560*/  @!P1 R2UR UR6, R4 ;  /* 0x00000000040692ca */ /* 0x000fe200000e0000 */
[----:B------:R-:W-:Y:S01]  /*4570*/  @P0 IMAD R0, RZ, RZ, UR33 ;  /* 0x00000021ff000e24 */ /* 0x000fe2000f8e02ff */
[----:B------:R-:W-:Y:S01]  /*4580*/  @!P1 R2UR UR7, R5 ;  /* 0x00000000050792ca */ /* 0x000fe200000e0000 */
[----:B------:R-:W-:Y:S01]  /*4590*/  @!UP0 UIADD3 UR24, UPT, UPT, UR4, 0x200, URZ ;  /* 0x0000020004188890 */ /* 0x000fe2000fffe0ff */
[----:B------:R-:W-:Y:S01]  /*45a0*/  PLOP3.LUT P0, PT, P1, PT, PT, 0x8, 0x80 ;  /* 0x000000000080781c */ /* 0x000fe20000f0e170 */
[----:B------:R-:W-:Y:S11]  /*45b0*/  UMOV UR5, 0x10000000 ;  /* 0x1000000000057882 */ /* 0x000ff60000000000 */
[----:B------:R-:W-:Y:S01]  /*45c0*/  @!UPT UIADD3 URZ, UPT, UPT, URZ, URZ, URZ ;  /* 0x000000fffffff290 */ /* 0x000fe2000fffe0ff */
[C---:B------:R-:W-:Y:S02]  /*45d0*/  @P0 R2UR.BROADCAST UR27, R0.reuse ;  /* 0x00000000001b02ca */ /* 0x040fe400008e0000 */
[----:B------:R-:W-:Y:S11]  /*45e0*/  PLOP3.LUT P0, PT, P1, PT, PT, 0x8, 0x80 ;  /* 0x000000000080781c */ /* 0x000ff60000f0e170 */
[----:B------:R-:W-:Y:S02]  /*45f0*/  @!UPT UIADD3 URZ, UPT, UPT, URZ, URZ, URZ ;  /* 0x000000fffffff290 */ /* 0x000fe4000fffe0ff */
[C---:B------:R-:W-:Y:S02]  /*4600*/  @P0 R2UR.BROADCAST UR11, R0.reuse ;  /* 0x00000000000b02ca */ /* 0x040fe400008e0000 */
[----:B------:R-:W-:Y:S01]  /*4610*/  PLOP3.LUT P0, PT, P1, PT, PT, 0x8, 0x80 ;  /* 0x000000000080781c */ /* 0x000fe20000f0e170 */
[----:B------:R1:W-:Y:S01]  /*4620*/  @!UP1 UTMALDG.3D [UR24], [UR6], desc[UR8] ;  /* 0x00000818060095b4 */ /* 0x0003e20008011000 */
[----:B------:R-:W-:Y:S01]  /*4630*/  VOTEU.ALL UP1, P1 ;  /* 0x0000000000ff7886 */ /* 0x000fe20000820000 */
[----:B-1----:R-:W-:Y:S01]  /*4640*/  @!UP0 UIADD3 UR8, UPT, UPT, UR4, 0x1200, URZ ;  /* 0x0000120004088890 */ /* 0x002fe2000fffe0ff */
[----:B------:R-:W-:Y:S08]  /*4650*/  UMOV UR9, UR25 ;  /* 0x0000001900097c82 */ /* 0x000ff00008000000 */
[----:B------:R1:W-:Y:S01]  /*4660*/  @!UP1 UTMALDG.3D [UR8], [UR6], desc[UR18] ;  /* 0x00001208060095b4 */ /* 0x0003e20008011000 */
[----:B------:R-:W-:Y:S01]  /*4670*/  VOTEU.ALL UP1, P1 ;  /* 0x0000000000ff7886 */ /* 0x000fe20000820000 */
[C---:B-1----:R-:W-:Y:S01]  /*4680*/  @P0 R2UR.BROADCAST UR11, R0.reuse ;  /* 0x00000000000b02ca */ /* 0x042fe200008e0000 */
[----:B------:R-:W-:Y:S01]  /*4690*/  @!UP0 UIADD3 UR10, UPT, UPT, UR26, 0x40, URZ ;  /* 0x000000401a0a8890 */ /* 0x000fe2000fffe0ff */
[----:B------:R-:W-:Y:S01]  /*46a0*/  PLOP3.LUT P0, PT, P1, PT, PT, 0x8, 0x80 ;  /* 0x000000000080781c */ /* 0x000fe20000f0e170 */
[----:B------:R-:W-:Y:S10]  /*46b0*/  @!UP0 UIADD3 UR8, UPT, UPT, UR4, 0x2200, URZ ;  /* 0x0000220004088890 */ /* 0x000ff4000fffe0ff */
[----:B------:R1:W-:Y:S02]  /*46c0*/  @!UP1 UTMALDG.3D [UR8], [UR6], desc[UR18] ;  /* 0x00001208060095b4 */ /* 0x0003e40008011000 */
[----:B-1----:R-:W-:Y:S01]  /*46d0*/  @P0 R2UR.BROADCAST UR11, R0 ;  /* 0x00000000000b02ca */ /* 0x002fe200008e0000 */
[----:B------:R-:W-:Y:S01]  /*46e0*/  @!UP0 UIADD3 UR10, UPT, UPT, UR26, 0x60, URZ ;  /* 0x000000601a0a8890 */ /* 0x000fe2000fffe0ff */
[----:B------:R-:W-:Y:S01]  /*46f0*/  @!P1 IMAD.MOV.U32 R0, RZ, RZ, 0x4000 ;  /* 0x00004000ff009424 */ /* 0x000fe200078e00ff */
[----:B------:R-:W-:Y:S01]  /*4700*/  @!UP0 UIADD3 UR8, UPT, UPT, UR4, 0x3200, URZ ;  /* 0x0000320004088890 */ /* 0x000fe2000fffe0ff */
[----:B------:R-:W-:Y:S01]  /*4710*/  @!P1 IADD3 R4, P0, PT, R12, 0x780, RZ ;  /* 0x000007800c049810 */ /* 0x000fe20007f1e0ff */
[----:B------:R-:W-:Y:S01]  /*4720*/  VOTEU.ALL UP0, P1 ;  /* 0x0000000000ff7886 */ /* 0x000fe20000800000 */
[----:B------:R-:W-:Y:S03]  /*4730*/  UMOV UR4, 0x0 ;  /* 0x0000000000047882 */ /* 0x000fe60000000000 */
[----:B------:R-:W-:Y:S04]  /*4740*/  @!P1 IMAD.X R2, RZ, RZ, R13, P0 ;  /* 0x000000ffff029224 */ /* 0x000fe800000e060d */
[----:B------:R1:W-:Y:S01]  /*4750*/  @!UP0 UTMALDG.3D [UR8], [UR6], desc[UR4] ;  /* 0x00000408060085b4 */ /* 0x0003e20008011000 */
[----:B------:R2:W-:Y:S01]  /*4760*/  @!P1 SYNCS.ARRIVE.TRANS64.RED.A0TR RZ, [UR16+0x40], R0 ;  /* 0x00004000ffff99a7 */ /* 0x0005e20008300410 */
[----:B-1----:R-:W-:Y:S04]  /*4770*/  UIADD3 UR4, UPT, UPT, UR29, 0x1, URZ ;  /* 0x000000011d047890 */ /* 0x002fe8000fffe0ff */
[----:B------:R-:W-:Y:S04]  /*4780*/  UISETP.NE.AND UP0, UPT, UR4, 0x3, UPT ;  /* 0x000000030400788c */ /* 0x000fe8000bf05270 */
[----:B------:R-:W-:Y:S02]  /*4790*/  USEL UR18, UR4, URZ, UP0 ;  /* 0x000000ff04127287 */ /* 0x000fe40008000000 */
[----:B------:R-:W-:Y:S02]  /*47a0*/  UPRMT UR4, UR38, 0x654, UR25 ;  /* 0x0000065426047896 */ /* 0x000fe40008000019 */
[----:B------:R-:W-:Y:S02]  /*47b0*/  USEL UR5, URZ, 0x1, UP0 ;  /* 0x00000001ff057887 */ /* 0x000fe40008000000 */
[----:B------:R-:W-:Y:S04]  /*47c0*/  ULEA UR17, UR18, UR32, 0x3 ;  /* 0x0000002012117291 */ /* 0x000fe8000f8e18ff */
[----:B------:R-:W-:Y:S01]  /*47d0*/  LOP3.LUT R6, R11, UR5, RZ, 0x3c, !PT ;  /* 0x000000050b067c12 */ /* 0x000fe2000f8e3cff */
[----:B------:R-:W-:Y:S03]  /*47e0*/  SYNCS.ARRIVE.TRANS64.RED.A1T0 RZ, [UR4], RZ ;  /* 0x000000ffffff79a7 */ /* 0x000fe60008100404 */
[----:B------:R-:W-:Y:S04]  /*47f0*/  SHF.L.U32 R5, R6, 0x1f, RZ ;  /* 0x0000001f06057819 */ /* 0x000fe800000006ff */
[----:B------:R-:W1:Y:S02]  /*4800*/  SYNCS.PHASECHK.TRANS64.TRYWAIT P2, [UR17+0x58], R5 ;  /* 0x00005805ff0075a7 */ /* 0x000e640008041111 */
[----:B-12---:R-:W-:Y:S05]  /*4810*/  @!P2 BRA `(.L_x_71) ;  /* 0x000000ac00e4a947 */ /* 0x006fea0003800000 */
.L_x_201:
[----:B------:R-:W-:Y:S01]  /*4820*/  UIADD3 UR9, UPT, UPT, UR17, 0x40, URZ ;  /* 0x0000004011097890 */ /* 0x000fe2000fffe0ff */
[----:B------:R-:W-:Y:S01]  /*4830*/  @!P1 R2UR UR5, R4 ;  /* 0x00000000040592ca */ /* 0x000fe200000e0000 */
[----:B------:R-:W-:Y:S01]  /*4840*/  UMOV UR10, UR26 ;  /* 0x0000001a000a7c82 */ /* 0x000fe20008000000 */
[----:B------:R-:W-:Y:S01]  /*4850*/  @!P1 R2UR UR4, R2 ;  /* 0x00000000020492ca */ /* 0x000fe200000e0000 */
[----:B------:R-:W-:Y:S01]  /*4860*/  VOTEU.ALL UP1, P1 ;  /* 0x0000000000ff7886 */ /* 0x000fe20000820000 */
[----:B------:R-:W-:Y:S01]  /*4870*/  ISETP.NE.AND P0, PT, RZ, UR34, !P1 ;  /* 0x00000022ff007c0c */ /* 0x000fe2000cf05270 */
[----:B------:R-:W-:Y:S01]  /*4880*/  VOTEU.ALL UP0, P1 ;  /* 0x0000000000ff7886 */ /* 0x000fe20000800000 */
[----:B------:R-:W-:Y:S01]  /*4890*/  IMAD.U32 R2, RZ, RZ, UR33 ;  /* 0x00000021ff027e24 */ /* 0x000fe2000f8e00ff */
[----:B------:R-:W-:Y:S01]  /*48a0*/  UMOV UR20, 0x0 ;  /* 0x0000000000147882 */ /* 0x000fe20000000000 */
[----:B------:R-:W-:Y:S01]  /*48b0*/  UMOV UR21, 0x10000000 ;  /* 0x1000000000157882 */ /* 0x000fe20000000000 */
[----:B------:R-:W-:Y:S01]  /*48c0*/  UMOV UR12, UR36 ;  /* 0x00000024000c7c82 */ /* 0x000fe20008000000 */
[----:B------:R-:W-:Y:S03]  /*48d0*/  @!UP0 UIADD3 UR6, UPT, UPT, UR33, 0xc0, URZ ;  /* 0x000000c021068890 */ /* 0x000fe6000fffe0ff */
[----:B------:R-:W-:Y:S01]  /*48e0*/  IMAD.U32 R4, RZ, RZ, UR5 ;  /* 0x00000005ff047e24 */ /* 0x000fe2000f8e00ff */
[----:B------:R-:W-:Y:S01]  /*48f0*/  UMOV UR5, 0x10000000 ;  /* 0x1000000000057882 */ /* 0x000fe20000000000 */
[----:B-1----:R-:W-:Y:S01]  /*4900*/  IMAD.U32 R5, RZ, RZ, UR4 ;  /* 0x00000004ff057e24 */ /* 0x002fe2000f8e00ff */
[----:B------:R-:W-:Y:S01]  /*4910*/  @!UP0 ULEA UR4, UR18, UR32, 0xe ;  /* 0x0000002012048291 */ /* 0x000fe2000f8e70ff */
[----:B------:R-:W-:Y:S01]  /*4920*/  @!P1 IMAD.U32 R0, RZ, RZ, UR6 ;  /* 0x00000006ff009e24 */ /* 0x000fe2000f8e00ff */
[----:B------:R-:W-:Y:S01]  /*4930*/  @!P1 R2UR UR6, R4 ;  /* 0x00000000040692ca */ /* 0x000fe200000e0000 */
[----:B------:R-:W-:Y:S01]  /*4940*/  @P0 VIADD R0, R2, 0x20 ;  /* 0x0000002002000836 */ /* 0x000fe20000000000 */
[----:B------:R-:W-:Y:S01]  /*4950*/  @!P1 R2UR UR7, R5 ;  /* 0x00000000050792ca */ /* 0x000fe200000e0000 */
[----:B------:R-:W-:Y:S01]  /*4960*/  @!UP0 UIADD3 UR8, UPT, UPT, UR4, 0x200, URZ ;  /* 0x0000020004088890 */ /* 0x000fe2000fffe0ff */
[----:B------:R-:W-:Y:S11]  /*4970*/  PLOP3.LUT P0, PT, P1, PT, PT, 0x8, 0x80 ;  /* 0x000000000080781c */ /* 0x000ff60000f0e170 */
[----:B------:R-:W-:Y:S02]  /*4980*/  @!UPT UIADD3 URZ, UPT, UPT, URZ, URZ, URZ ;  /* 0x000000fffffff290 */ /* 0x000fe4000fffe0ff */
[C---:B------:R-:W-:Y:S02]  /*4990*/  @P0 R2UR.BROADCAST UR11, R0.reuse ;  /* 0x00000000000b02ca */ /* 0x040fe400008e0000 */
[----:B------:R-:W-:Y:S11]  /*49a0*/  PLOP3.LUT P0, PT, P1, PT, PT, 0x8, 0x80 ;  /* 0x000000000080781c */ /* 0x000ff60000f0e170 */
[----:B------:R1:W-:Y:S01]  /*49b0*/  @!UP1 UTMALDG.3D [UR8], [UR6], desc[UR20] ;  /* 0x00001408060095b4 */ /* 0x0003e20008011000 */
[----:B------:R-:W-:Y:S01]  /*49c0*/  VOTEU.ALL UP1, P1 ;  /* 0x0000000000ff7886 */ /* 0x000fe20000820000 */
[C---:B-1----:R-:W-:Y:S01]  /*49d0*/  @P0 R2UR.BROADCAST UR11, R0.reuse ;  /* 0x00000000000b02ca */ /* 0x042fe200008e0000 */
[----:B------:R-:W-:Y:S01]  /*49e0*/  @!UP0 UIADD3 UR10, UPT, UPT, UR26, 0x20, URZ ;  /* 0x000000201a0a8890 */ /* 0x000fe2000fffe0ff */
[----:B------:R-:W-:Y:S01]  /*49f0*/  PLOP3.LUT P0, PT, P1, PT, PT, 0x8, 0x80 ;  /* 0x000000000080781c */ /* 0x000fe20000f0e170 */
[----:B------:R-:W-:Y:S10]  /*4a00*/  @!UP0 UIADD3 UR8, UPT, UPT, UR4, 0x1200, URZ ;  /* 0x0000120004088890 */ /* 0x000ff4000fffe0ff */
        /* <DEDUP_REMOVED lines=28> */
.L_x_203:
[----:B------:R-:W-:Y:S01]  /*4bd0*/  UIADD3 UR9, UPT, UPT, UR16, 0x40, URZ ;  /* 0x0000004010097890 */ /* 0x000fe2000fffe0ff */
[----:B------:R-:W-:Y:S01]  /*4be0*/  @!P1 R2UR UR5, R5 ;  /* 0x00000000050592ca */ /* 0x000fe200000e0000 */
[----:B------:R-:W-:Y:S01]  /*4bf0*/  UMOV UR21, 0x10000000 ;  /* 0x1000000000157882 */ /* 0x000fe20000000000 */
[----:B------:R-:W-:Y:S01]  /*4c00*/  @!P1 R2UR UR4, R4 ;  /* 0x00000000040492ca */ /* 0x000fe200000e0000 */
[----:B------:R-:W-:Y:S01]  /*4c10*/  UMOV UR10, UR26 ;  /* 0x0000001a000a7c82 */ /* 0x000fe20008000000 */
[----:B------:R-:W-:Y:S01]  /*4c20*/  ISETP.NE.AND P0, PT, RZ, UR34, !P1 ;  /* 0x00000022ff007c0c */ /* 0x000fe2000cf05270 */
[----:B------:R-:W-:Y:S01]  /*4c30*/  VOTEU.ALL UP0, P1 ;  /* 0x0000000000ff7886 */ /* 0x000fe20000800000 */
[----:B------:R-:W-:Y:S01]  /*4c40*/  VOTEU.ALL UP1, P1 ;  /* 0x0000000000ff7886 */ /* 0x000fe20000820000 */
[----:B------:R-:W-:Y:S01]  /*4c50*/  UMOV UR20, 0x0 ;  /* 0x0000000000147882 */ /* 0x000fe20000000000 */
[----:B------:R-:W-:Y:S02]  /*4c60*/  UMOV UR12, UR36 ;  /* 0x00000024000c7c82 */ /* 0x000fe40008000000 */
[----:B------:R-:W-:Y:S03]  /*4c70*/  @!UP0 UIADD3 UR6, UPT, UPT, UR33, 0xa0, URZ ;  /* 0x000000a021068890 */ /* 0x000fe6000fffe0ff */
[----:B------:R-:W-:Y:S01]  /*4c80*/  IMAD.U32 R4, RZ, RZ, UR5 ;  /* 0x00000005ff047e24 */ /* 0x000fe2000f8e00ff */
[----:B------:R-:W-:Y:S01]  /*4c90*/  UMOV UR5, 0x10000000 ;  /* 0x1000000000057882 */ /* 0x000fe20000000000 */
[----:B------:R-:W-:Y:S01]  /*4ca0*/  IMAD.U32 R5, RZ, RZ, UR4 ;  /* 0x00000004ff057e24 */ /* 0x000fe2000f8e00ff */
[----:B------:R-:W-:Y:S01]  /*4cb0*/  @!UP0 ULEA UR4, UR18, UR32, 0xe ;  /* 0x0000002012048291 */ /* 0x000fe2000f8e70ff */
[----:B-1----:R-:W-:Y:S01]  /*4cc0*/  @!P1 IMAD.U32 R0, RZ, RZ, UR6 ;  /* 0x00000006ff009e24 */ /* 0x002fe2000f8e00ff */
        /* <DEDUP_REMOVED lines=42> */
.L_x_205:
[----:B------:R-:W-:Y:S01]  /*4f70*/  UIADD3 UR25, UPT, UPT, UR21, 0x40, URZ ;  /* 0x0000004015197890 */ /* 0x000fe2000fffe0ff */
[----:B------:R-:W-:Y:S01]  /*4f80*/  @!P1 R2UR UR5, R5 ;  /* 0x00000000050592ca */ /* 0x000fe200000e0000 */
[----:B------:R-:W-:Y:S01]  /*4f90*/  VOTEU.ALL UP1, P1 ;  /* 0x0000000000ff7886 */ /* 0x000fe20000820000 */
[----:B------:R-:W-:Y:S01]  /*4fa0*/  @!P1 R2UR UR4, R4 ;  /* 0x00000000040492ca */ /* 0x000fe200000e0000 */
[----:B------:R-:W-:Y:S01]  /*4fb0*/  UMOV UR30, 0x0 ;  /* 0x00000000001e7882 */ /* 0x000fe20000000000 */
[----:B------:R-:W-:Y:S01]  /*4fc0*/  UMOV UR31, 0x10000000 ;  /* 0x10000000001f7882 */ /* 0x000fe20000000000 */
[----:B------:R-:W-:Y:S01]  /*4fd0*/  UMOV UR28, UR36 ;  /* 0x00000024001c7c82 */ /* 0x000fe20008000000 */
[----:B------:R-:W-:Y:S01]  /*4fe0*/  UMOV UR12, UR36 ;  /* 0x00000024000c7c82 */ /* 0x000fe20008000000 */
[----:B------:R-:W-:Y:S01]  /*4ff0*/  UMOV UR9, UR25 ;  /* 0x0000001900097c82 */ /* 0x000fe20008000000 */
[----:B------:R-:W-:Y:S01]  /*5000*/  UMOV UR20, UR36 ;  /* 0x0000002400147c82 */ /* 0x000fe20008000000 */
[----:B------:R-:W-:Y:S01]  /*5010*/  VOTEU.ALL UP0, P1 ;  /* 0x0000000000ff7886 */ /* 0x000fe20000800000 */
[----:B------:R-:W-:Y:S01]  /*5020*/  UMOV UR17, UR25 ;  /* 0x0000001900117c82 */ /* 0x000fe20008000000 */
[----:B-1----:R-:W-:Y:S02]  /*5030*/  @!P1 IMAD.MOV.U32 R0, RZ, RZ, 0x4000 ;  /* 0x00004000ff009424 */ /* 0x002fe400078e00ff */
[----:B------:R-:W-:Y:S01]  /*5040*/  IMAD.U32 R4, RZ, RZ, UR5 ;  /* 0x00000005ff047e24 */ /* 0x000fe2000f8e00ff */
[----:B------:R-:W-:Y:S01]  /*5050*/  @!UP0 UIMAD UR5, UR34, -0x20, UR33 ;  /* 0xffffffe0220588a4 */ /* 0x000fe2000f8e0221 */
[----:B------:R-:W-:Y:S01]  /*5060*/  IMAD.U32 R5, RZ, RZ, UR4 ;  /* 0x00000004ff057e24 */ /* 0x000fe2000f8e00ff */
[----:B------:R-:W-:Y:S02]  /*5070*/  @!UP0 ULEA UR4, UR29, UR32, 0xe ;  /* 0x000000201d048291 */ /* 0x000fe4000f8e70ff */
[----:B------:R-:W-:Y:S01]  /*5080*/  @!P1 R2UR UR6, R4 ;  /* 0x00000000040692ca */ /* 0x000fe200000e0000 */
[----:B------:R-:W-:Y:S01]  /*5090*/  @!UP0 UIADD3 UR27, UPT, UPT, UR5, 0x80, URZ ;  /* 0x00000080051b8890 */ /* 0x000fe2000fffe0ff */
[----:B------:R-:W-:Y:S01]  /*50a0*/  @!P1 R2UR UR7, R5 ;  /* 0x00000000050792ca */ /* 0x000fe200000e0000 */
[----:B------:R-:W-:Y:S01]  /*50b0*/  @!UP0 UIADD3 UR24, UPT, UPT, UR4, 0x200, URZ ;  /* 0x0000020004188890 */ /* 0x000fe2000fffe0ff */
[----:B------:R-:W-:Y:S01]  /*50c0*/  @!P1 IADD3 R5, P0, PT, R12, 0x780, RZ ;  /* 0x000007800c059810 */ /* 0x000fe20007f1e0ff */
[----:B------:R-:W-:Y:S02]  /*50d0*/  @!UP0 UIADD3 UR10, UPT, UPT, UR26, 0x20, URZ ;  /* 0x000000201a0a8890 */ /* 0x000fe4000fffe0ff */
[----:B------:R-:W-:Y:S01]  /*50e0*/  @!UP0 UIADD3 UR8, UPT, UPT, UR4, 0x1200, URZ ;  /* 0x0000120004088890 */ /* 0x000fe2000fffe0ff */
[----:B------:R-:W-:Y:S01]  /*50f0*/  UMOV UR11, UR27 ;  /* 0x0000001b000b7c82 */ /* 0x000fe20008000000 */
[----:B------:R-:W-:Y:S01]  /*5100*/  @!UP0 UIADD3 UR18, UPT, UPT, UR26, 0x40, URZ ;  /* 0x000000401a128890 */ /* 0x000fe2000fffe0ff */
[----:B------:R-:W-:Y:S01]  /*5110*/  @!P1 IMAD.X R4, RZ, RZ, R13, P0 ;  /* 0x000000ffff049224 */ /* 0x000fe200000e060d */
[----:B------:R-:W-:Y:S01]  /*5120*/  @!UP0 UIADD3 UR16, UPT, UPT, UR4, 0x2200, URZ ;  /* 0x0000220004108890 */ /* 0x000fe2000fffe0ff */
[----:B------:R-:W-:Y:S03]  /*5130*/  UMOV UR19, UR27 ;  /* 0x0000001b00137c82 */ /* 0x000fe60008000000 */
[----:B------:R-:W-:Y:S01]  /*5140*/  @!UP1 UTMALDG.3D [UR24], [UR6], desc[UR30] ;  /* 0x00001e18060095b4 */ /* 0x000fe20008011000 */
[----:B------:R-:W-:Y:S05]  /*5150*/  VOTEU.ALL UP1, P1 ;  /* 0x0000000000ff7886 */ /* 0x000fea0000820000 */
[----:B------:R1:W-:Y:S02]  /*5160*/  @!UP1 UTMALDG.3D [UR8], [UR6], desc[UR30] ;  /* 0x00001e08060095b4 */ /* 0x0003e40008011000 */
[----:B-1----:R-:W-:Y:S02]  /*5170*/  @!UP0 UIADD3 UR10, UPT, UPT, UR26, 0x60, URZ ;  /* 0x000000601a0a8890 */ /* 0x002fe4000fffe0ff */
[----:B------:R-:W-:Y:S01]  /*5180*/  @!UP0 UIADD3 UR8, UPT, UPT, UR4, 0x3200, URZ ;  /* 0x0000320004088890 */ /* 0x000fe2000fffe0ff */
[----:B------:R-:W-:Y:S01]  /*5190*/  VOTEU.ALL UP0, P1 ;  /* 0x0000000000ff7886 */ /* 0x000fe20000800000 */
[----:B------:R-:W-:Y:S04]  /*51a0*/  UIADD3 UR4, UPT, UPT, UR29, 0x1, URZ ;  /* 0x000000011d047890 */ /* 0x000fe8000fffe0ff */
[----:B------:R-:W-:Y:S01]  /*51b0*/  @!UP0 UTMALDG.3D [UR16], [UR6], desc[UR30] ;  /* 0x00001e10060085b4 */ /* 0x000fe20008011000 */
[----:B------:R-:W-:Y:S04]  /*51c0*/  UISETP.NE.AND UP0, UPT, UR4, 0x3, UPT ;  /* 0x000000030400788c */ /* 0x000fe8000bf05270 */
[----:B------:R-:W-:Y:S02]  /*51d0*/  USEL UR29, UR4, URZ, UP0 ;  /* 0x000000ff041d7287 */ /* 0x000fe40008000000 */
[----:B------:R-:W-:Y:S02]  /*51e0*/  USEL UR5, URZ, 0x1, UP0 ;  /* 0x00000001ff057887 */ /* 0x000fe40008000000 */
[----:B------:R-:W-:Y:S01]  /*51f0*/  VOTEU.ALL UP0, P1 ;  /* 0x0000000000ff7886 */ /* 0x000fe20000800000 */
[----:B------:R-:W-:Y:S03]  /*5200*/  UPRMT UR4, UR38, 0x654, UR25 ;  /* 0x0000065426047896 */ /* 0x000fe60008000019 */
[----:B------:R-:W-:Y:S01]  /*5210*/  LOP3.LUT R6, R6, UR5, RZ, 0x3c, !PT ;  /* 0x0000000506067c12 */ /* 0x000fe2000f8e3cff */
[----:B------:R1:W-:Y:S01]  /*5220*/  @!UP0 UTMALDG.3D [UR8], [UR6], desc[UR30] ;  /* 0x00001e08060085b4 */ /* 0x0003e20008011000 */
[----:B------:R2:W-:Y:S02]  /*5230*/  @!P1 SYNCS.ARRIVE.TRANS64.RED.A0TR RZ, [UR21+0x40], R0 ;  /* 0x00004000ffff99a7 */ /* 0x0005e40008300415 */
[----:B------:R-:W-:Y:S02]  /*5240*/  SHF.L.U32 R7, R6, 0x1f, RZ ;  /* 0x0000001f06077819 */ /* 0x000fe400000006ff */
[----:B------:R-:W-:Y:S01]  /*5250*/  SYNCS.ARRIVE.TRANS64.RED.A1T0 RZ, [UR4], RZ ;  /* 0x000000ffffff79a7 */ /* 0x000fe20008100404 */
[----:B-1----:R-:W-:Y:S09]  /*5260*/  ULEA UR6, UR29, UR32, 0x3 ;  /* 0x000000201d067291 */ /* 0x002ff2000f8e18ff */
[----:B------:R-:W1:Y:S02]  /*5270*/  SYNCS.PHASECHK.TRANS64.TRYWAIT P2, [UR6+0x58], R7 ;  /* 0x00005807ff0075a7 */ /* 0x000e640008041106 */
[----:B-12---:R-:W-:Y:S05]  /*5280*/  @!P2 BRA `(.L_x_74) ;  /* 0x000000a40090a947 */ /* 0x006fea0003800000 */
.L_x_207:
        /* <DEDUP_REMOVED lines=14> */
[----:B------:R-:W-:Y:S01]  /*5370*/  @!UP0 ULEA UR5, UR34, UR33, 0x5 ;  /* 0x0000002122058291 */ /* 0x000fe2000f8e28ff */
        /* <DEDUP_REMOVED lines=21> */
[----:B------:R1:W-:Y:S01]  /*54d0*/  @!UP0 UTMALDG.3D [UR16], [UR30], desc[UR40] ;  /* 0x000028101e0085b4 */ /* 0x0003e20008011000 */
[----:B------:R-:W-:Y:S04]  /*54e0*/  UISETP.NE.AND UP0, UPT, UR4, 0x3, UPT ;  /* 0x000000030400788c */ /* 0x000fe8000bf05270 */
[----:B------:R-:W-:Y:S06]  /*54f0*/  USEL UR5, URZ, 0x1, UP0 ;  /* 0x00000001ff057887 */ /* 0x000fec0008000000 */
[----:B------:R-:W-:Y:S04]  /*5500*/  LOP3.LUT R6, R6, UR5, RZ, 0x3c, !PT ;  /* 0x0000000506067c12 */ /* 0x000fe8000f8e3cff */
[----:B------:R-:W-:Y:S01]  /*5510*/  SHF.L.U32 R7, R6, 0x1f, RZ ;  /* 0x0000001f06077819 */ /* 0x000fe200000006ff */
[----:B-1----:R-:W-:Y:S02]  /*5520*/  USEL UR17, UR4, URZ, UP0 ;  /* 0x000000ff04117287 */ /* 0x002fe40008000000 */
[----:B------:R-:W-:Y:S01]  /*5530*/  VOTEU.ALL UP0, P1 ;  /* 0x0000000000ff7886 */ /* 0x000fe20000800000 */
[----:B------:R-:W-:Y:S02]  /*5540*/  UPRMT UR4, UR38, 0x654, UR25 ;  /* 0x0000065426047896 */ /* 0x000fe40008000019 */
[----:B------:R-:W-:Y:S02]  /*5550*/  ULEA UR16, UR17, UR32, 0x3 ;  /* 0x0000002011107291 */ /* 0x000fe4000f8e18ff */
[----:B------:R1:W-:Y:S01]  /*5560*/  @!UP0 UTMALDG.3D [UR8], [UR30], desc[UR40] ;  /* 0x000028081e0085b4 */ /* 0x0003e20008011000 */
[----:B------:R1:W-:Y:S04]  /*5570*/  @!P1 SYNCS.ARRIVE.TRANS64.RED.A0TR RZ, [UR6+0x40], R0 ;  /* 0x00004000ffff99a7 */ /* 0x0003e80008300406 */
[----:B------:R-:W-:Y:S02]  /*5580*/  SYNCS.ARRIVE.TRANS64.RED.A1T0 RZ, [UR4], RZ ;  /* 0x000000ffffff79a7 */ /* 0x000fe40008100404 */
[----:B------:R-:W2:Y:S02]  /*5590*/  SYNCS.PHASECHK.TRANS64.TRYWAIT P2, [UR16+0x58], R7 ;  /* 0x00005807ff0075a7 */ /* 0x000ea40008041110 */
[----:B-12---:R-:W-:Y:S05]  /*55a0*/  @!P2 BRA `(.L_x_75) ;  /* 0x000000a000e0a947 */ /* 0x006fea0003800000 */
.L_x_209:
        /* <DEDUP_REMOVED lines=58> */
.L_x_211:
[----:B------:R-:W-:Y:S01]  /*5950*/  UIADD3 UR9, UPT, UPT, UR17, 0x40, URZ ;  /* 0x0000004011097890 */ /* 0x000fe2000fffe0ff */
[----:B------:R-:W-:Y:S01]  /*5960*/  @!P1 R2UR UR5, R5 ;  /* 0x00000000050592ca */ /* 0x000fe200000e0000 */
[----:B------:R-:W-:Y:S01]  /*5970*/  UMOV UR10, UR26 ;  /* 0x0000001a000a7c82 */ /* 0x000fe20008000000 */
[----:B------:R-:W-:Y:S01]  /*5980*/  @!P1 R2UR UR4, R4 ;  /* 0x00000000040492ca */ /* 0x000fe200000e0000 */
[----:B------:R-:W-:Y:S01]  /*5990*/  VOTEU.ALL UP1, P1 ;  /* 0x0000000000ff7886 */ /* 0x000fe20000820000 */
[----:B------:R-:W-:Y:S01]  /*59a0*/  ISETP.NE.AND P0, PT, RZ, UR34, !P1 ;  /* 0x00000022ff007c0c */ /* 0x000fe2000cf05270 */
[----:B------:R-:W-:Y:S01]  /*59b0*/  VOTEU.ALL UP0, P1 ;  /* 0x0000000000ff7886 */ /* 0x000fe20000800000 */
[----:B------:R-:W-:Y:S01]  /*59c0*/  UMOV UR20, 0x0 ;  /* 0x0000000000147882 */ /* 0x000fe20000000000 */
        /* <DEDUP_REMOVED lines=50> */
.L_x_213:
[----:B------:R-:W-:Y:S01]  /*5cf0*/  UIADD3 UR9, UPT, UPT, UR16, 0x40, URZ ;  /* 0x0000004010097890 */ /* 0x000fe2000fffe0ff */
[----:B------:R-:W-:Y:S01]  /*5d00*/  @!P1 R2UR UR5, R4 ;  /* 0x00000000040592ca */ /* 0x000fe200000e0000 */
[----:B------:R-:W-:Y:S01]  /*5d10*/  UIADD3 UR35, UPT, UPT, UR35, 0x1, URZ ;  /* 0x0000000123237890 */ /* 0x000fe2000fffe0ff */
[----:B------:R-:W-:Y:S01]  /*5d20*/  @!P1 R2UR UR4, R2 ;  /* 0x00000000020492ca */ /* 0x000fe200000e0000 */
[----:B------:R-:W-:Y:S01]  /*5d30*/  UIADD3 UR25, UPT, UPT, UR13, UR54, URZ ;  /* 0x000000360d197290 */ /* 0x000fe2000fffe0ff */
[----:B------:R-:W-:Y:S01]  /*5d40*/  ISETP.NE.OR P0, PT, RZ, UR34, P1 ;  /* 0x00000022ff007c0c */ /* 0x000fe20008f05670 */
[----:B------:R-:W-:Y:S01]  /*5d50*/  VOTEU.ALL UP1, P1 ;  /* 0x0000000000ff7886 */ /* 0x000fe20000820000 */
[----:B------:R-:W-:Y:S01]  /*5d60*/  UMOV UR20, 0x0 ;  /* 0x0000000000147882 */ /* 0x000fe20000000000 */
[----:B------:R-:W-:Y:S01]  /*5d70*/  UMOV UR21, 0x10000000 ;  /* 0x1000000000157882 */ /* 0x000fe20000000000 */
[----:B------:R-:W-:Y:S01]  /*5d80*/  UMOV UR10, UR26 ;  /* 0x0000001a000a7c82 */ /* 0x000fe20008000000 */
[----:B------:R-:W-:Y:S01]  /*5d90*/  UMOV UR12, UR36 ;  /* 0x00000024000c7c82 */ /* 0x000fe20008000000 */
[----:B------:R-:W-:Y:S01]  /*5da0*/  VOTEU.ALL UP0, P1 ;  /* 0x0000000000ff7886 */ /* 0x000fe20000800000 */
[----:B------:R-:W-:Y:S01]  /*5db0*/  VIADD R10, R10, 0x1 ;  /* 0x000000010a0a7836 */ /* 0x000fe20000000000 */
[----:B------:R-:W-:Y:S01]  /*5dc0*/  UMOV UR36, UR37 ;  /* 0x0000002500247c82 */ /* 0x000fe20008000000 */
[----:B------:R-:W-:Y:S01]  /*5dd0*/  IMAD.U32 R4, RZ, RZ, UR5 ;  /* 0x00000005ff047e24 */ /* 0x000fe2000f8e00ff */
[----:B------:R-:W-:Y:S01]  /*5de0*/  UMOV UR5, 0x10000000 ;  /* 0x1000000000057882 */ /* 0x000fe20000000000 */
[----:B------:R-:W-:Y:S01]  /*5df0*/  @!UP0 UIADD3 UR6, UPT, UPT, UR33, 0xe0, URZ ;  /* 0x000000e021068890 */ /* 0x000fe2000fffe0ff */
[----:B-1----:R-:W-:Y:S01]  /*5e00*/  IMAD.U32 R5, RZ, RZ, UR4 ;  /* 0x00000004ff057e24 */ /* 0x002fe2000f8e00ff */
[----:B------:R-:W-:Y:S04]  /*5e10*/  @!UP0 ULEA UR4, UR18, UR32, 0xe ;  /* 0x0000002012048291 */ /* 0x000fe8000f8e70ff */
[----:B------:R-:W-:Y:S01]  /*5e20*/  @!UP0 UIADD3 UR8, UPT, UPT, UR4, 0x200, URZ ;  /* 0x0000020004088890 */ /* 0x000fe2000fffe0ff */
[----:B------:R-:W-:Y:S01]  /*5e30*/  @!P1 IMAD.U32 R0, RZ, RZ, UR6 ;  /* 0x00000006ff009e24 */ /* 0x000fe2000f8e00ff */
[----:B------:R-:W-:Y:S01]  /*5e40*/  @!P1 R2UR UR6, R4 ;  /* 0x00000000040692ca */ /* 0x000fe200000e0000 */
[----:B------:R-:W-:Y:S01]  /*5e50*/  @!P0 IMAD R0, RZ, RZ, UR33 ;  /* 0x00000021ff008e24 */ /* 0x000fe2000f8e02ff */
[----:B------:R-:W-:Y:S02]  /*5e60*/  @!P1 R2UR UR7, R5 ;  /* 0x00000000050792ca */ /* 0x000fe400000e0000 */
[----:B------:R-:W-:Y:S11]  /*5e70*/  PLOP3.LUT P0, PT, P1, PT, PT, 0x8, 0x80 ;  /* 0x000000000080781c */ /* 0x000ff60000f0e170 */
[----:B------:R-:W-:Y:S02]  /*5e80*/  @!UPT UIADD3 URZ, UPT, UPT, URZ, URZ, URZ ;  /* 0x000000fffffff290 */ /* 0x000fe4000fffe0ff */
[C---:B------:R-:W-:Y:S02]  /*5e90*/  @P0 R2UR.BROADCAST UR11, R0.reuse ;  /* 0x00000000000b02ca */ /* 0x040fe400008e0000 */
[----:B------:R-:W-:Y:S11]  /*5ea0*/  PLOP3.LUT P0, PT, P1, PT, PT, 0x8, 0x80 ;  /* 0x000000000080781c */ /* 0x000ff60000f0e170 */
[----:B------:R1:W-:Y:S01]  /*5eb0*/  @!UP1 UTMALDG.3D [UR8], [UR6], desc[UR20] ;  /* 0x00001408060095b4 */ /* 0x0003e20008011000 */
[----:B------:R-:W-:Y:S01]  /*5ec0*/  VOTEU.ALL UP1, P1 ;  /* 0x0000000000ff7886 */ /* 0x000fe20000820000 */
[----:B-1----:R-:W-:Y:S01]  /*5ed0*/  @!UP0 UIADD3 UR10, UPT, UPT, UR26, 0x20, URZ ;  /* 0x000000201a0a8890 */ /* 0x002fe2000fffe0ff */
[C---:B------:R-:W-:Y:S01]  /*5ee0*/  @P0 R2UR.BROADCAST UR11, R0.reuse ;  /* 0x00000000000b02ca */ /* 0x040fe200008e0000 */
[----:B------:R-:W-:Y:S01]  /*5ef0*/  @!UP0 UIADD3 UR8, UPT, UPT, UR4, 0x1200, URZ ;  /* 0x0000120004088890 */ /* 0x000fe2000fffe0ff */
        /* <DEDUP_REMOVED lines=8> */
[----:B------:R-:W-:Y:S01]  /*5f80*/  UPLOP3.LUT UP1, UPT, UPT, UPT, UPT, 0x80, 0x8 ;  /* 0x000000000008789c */ /* 0x000fe20003f2f070 */
[----:B-1----:R-:W-:Y:S01]  /*5f90*/  @P0 R2UR.BROADCAST UR11, R0 ;  /* 0x00000000000b02ca */ /* 0x002fe200008e0000 */
[----:B------:R-:W-:Y:S01]  /*5fa0*/  @!UP0 UIADD3 UR10, UPT, UPT, UR26, 0x60, URZ ;  /* 0x000000601a0a8890 */ /* 0x000fe2000fffe0ff */
[C---:B------:R-:W-:Y:S01]  /*5fb0*/  ISETP.NE.AND P0, PT, R10.reuse, 0x2, PT ;  /* 0x000000020a00780c */ /* 0x040fe20003f05270 */
[----:B------:R-:W-:Y:S01]  /*5fc0*/  @!UP0 UIADD3 UR8, UPT, UPT, UR4, 0x3200, URZ ;  /* 0x0000320004088890 */ /* 0x000fe2000fffe0ff */
[----:B------:R-:W-:Y:S02]  /*5fd0*/  VOTEU.ALL UP0, P1 ;  /* 0x0000000000ff7886 */ /* 0x000fe40000800000 */
[----:B------:R-:W-:Y:S01]  /*5fe0*/  UMOV UR4, 0x0 ;  /* 0x0000000000047882 */ /* 0x000fe20000000000 */
[----:B------:R-:W-:Y:S02]  /*5ff0*/  SEL R0, RZ, 0x1, P0 ;  /* 0x00000001ff007807 */ /* 0x000fe40000000000 */
[----:B------:R-:W-:Y:S02]  /*6000*/  SEL R10, R10, RZ, P0 ;  /* 0x000000ff0a0a7207 */ /* 0x000fe40000000000 */
[----:B------:R-:W-:Y:S02]  /*6010*/  LOP3.LUT R9, R9, R0, RZ, 0x3c, !PT ;  /* 0x0000000009097212 */ /* 0x000fe400078e3cff */
[----:B------:R1:W-:Y:S01]  /*6020*/  @!UP0 UTMALDG.3D [UR8], [UR6], desc[UR4] ;  /* 0x00000408060085b4 */ /* 0x0003e20008011000 */
[----:B------:R2:W-:Y:S01]  /*6030*/  @!P1 SYNCS.ARRIVE.TRANS64.RED.A0TR RZ, [UR16+0x40], R3 ;  /* 0x00004003ffff99a7 */ /* 0x0005e20008300410 */
[----:B-1----:R-:W-:Y:S02]  /*6040*/  UIADD3 UR4, UPT, UPT, UR18, 0x1, URZ ;  /* 0x0000000112047890 */ /* 0x002fe4000fffe0ff */
[----:B------:R-:W-:Y:S02]  /*6050*/  UIADD3 UR11, UPT, UPT, UR14, UR52, URZ ;  /* 0x000000340e0b7290 */ /* 0x000fe4000fffe0ff */
[----:B------:R-:W-:Y:S04]  /*6060*/  UISETP.NE.AND UP0, UPT, UR4, 0x3, UPT ;  /* 0x000000030400788c */ /* 0x000fe8000bf05270 */
[----:B------:R-:W-:Y:S02]  /*6070*/  USEL UR29, UR4, URZ, UP0 ;  /* 0x000000ff041d7287 */ /* 0x000fe40008000000 */
[----:B------:R-:W-:Y:S02]  /*6080*/  UPRMT UR4, UR38, 0x654, UR9 ;  /* 0x0000065426047896 */ /* 0x000fe40008000009 */
[----:B------:R-:W-:Y:S06]  /*6090*/  USEL UR5, URZ, 0x1, UP0 ;  /* 0x00000001ff057887 */ /* 0x000fec0008000000 */
[----:B------:R-:W-:Y:S01]  /*60a0*/  LOP3.LUT R11, R6, UR5, RZ, 0x3c, !PT ;  /* 0x00000005060b7c12 */ /* 0x000fe2000f8e3cff */
[----:B------:R-:W-:Y:S01]  /*60b0*/  SYNCS.ARRIVE.TRANS64.RED.A1T0 RZ, [UR4], RZ ;  /* 0x000000ffffff79a7 */ /* 0x000fe20008100404 */
[----:B------:R-:W-:Y:S05]  /*60c0*/  BRA.U UP3, `(.L_x_78) ;  /* 0xffffffd903b87547 */ /* 0x000fea000b83ffff */
[----:B------:R-:W-:Y:S01]  /*60d0*/  UIADD3 UR32, UPT, UPT, UR32, 0x58, URZ ;  /* 0x0000005820207890 */ /* 0x000fe2000fffe0ff */
[----:B--2---:R-:W-:-:S03]  /*60e0*/  SHF.L.U32 R3, R11, 0x1f, RZ ;  /* 0x0000001f0b037819 */ /* 0x004fc600000006ff */
[----:B------:R-:W-:-:S09]  /*60f0*/  ULEA UR4, UR29, UR32, 0x3 ;  /* 0x000000201d047291 */ /* 0x000fd2000f8e18ff */
[----:B------:R-:W1:Y:S02]  /*6100*/  SYNCS.PHASECHK.TRANS64.TRYWAIT P0, [UR4], R3 ;  /* 0x00000003ff0075a7 */ /* 0x000e640008001104 */
[----:B-1----:R-:W-:Y:S05]  /*6110*/  @!P0 BRA `(.L_x_79) ;  /* 0x00000098004c8947 */ /* 0x002fea0003800000 */
.L_x_215:
        /* <DEDUP_REMOVED lines=9> */
.L_x_217:
        /* <DEDUP_REMOVED lines=8> */
.L_x_81:
[----:B-1----:R1:W2:Y:S02]  /*6230*/  SYNCS.PHASECHK.TRANS64.TRYWAIT P0, [R0+URZ], R3 ;  /* 0x00000003000075a7 */ /* 0x0022a400080011ff */
[----:B--2---:R-:W-:Y:S05]  /*6240*/  @!P0 NANOSLEEP.SYNCS 0x989680 ;  /* 0x009896800000895d */ /* 0x004fea0003900000 */
[----:B------:R-:W2:Y:S02]  /*6250*/  @!P0 SYNCS.PHASECHK.TRANS64 P0, [R0+URZ], R3 ;  /* 0x00000003000085a7 */ /* 0x000ea400080010ff */
[----:B--23--:R-:W-:Y:S05]  /*6260*/  @P0 EXIT ;  /* 0x000000000000094d */ /* 0x00cfea0003800000 */
[----:B------:R-:W-:Y:S05]  /*6270*/  BRA `(.L_x_81) ;  /* 0xfffffffc00ec7947 */ /* 0x000fea000383ffff */
.L_x_63:
[----:B------:R-:W-:-:S06]  /*6280*/  UISETP.GE.AND UP0, UPT, UR20, 0x4, UPT ;  /* 0x000000041400788c */ /* 0x000fcc000bf06270 */
[----:B------:R-:W-:-:S13]  /*6290*/  PLOP3.LUT P0, PT, PT, PT, UP0, 0x80, 0x8 ;  /* 0x000000000008781c */ /* 0x000fda0003f0f008 */
[----:B------:R-:W-:Y:S05]  /*62a0*/  @!P0 EXIT ;  /* 0x000000000000894d */ /* 0x000fea0003800000 */
[----:B------:R-:W-:Y:S01]  /*62b0*/  BAR.SYNC.DEFER_BLOCKING 0x6, 0xa0 ;  /* 0x0182800000007b1d */ /* 0x000fe20000010000 */
[----:B------:R-:W-:Y:S02]  /*62c0*/  HFMA2 R92, -RZ, RZ, 0, 2.384185791015625e-06 ;  /* 0x00000028ff5c7431 */ /* 0x000fe400000001ff */
[C---:B------:R-:W-:Y:S01]  /*62d0*/  IMAD.SHL.U32 R0, R93.reuse, 0x4, RZ ;  /* 0x000000045d007824 */ /* 0x040fe200078e00ff */
[C---:B------:R-:W-:Y:S01]  /*62e0*/  SHF.L.U32 R2, R93.reuse, 0x10, RZ ;  /* 0x000000105d027819 */ /* 0x040fe200000006ff */
[C---:B------:R-:W-:Y:S01]  /*62f0*/  IMAD.SHL.U32 R91, R93.reuse, 0x80, RZ ;  /* 0x000000805d5b7824 */ /* 0x040fe200078e00ff */
[----:B------:R-:W-:Y:S01]  /*6300*/  R2P PR, R93, 0x18 ;  /* 0x000000185d007804 */ /* 0x000fe20000000000 */
[----:B------:R-:W-:Y:S01]  /*6310*/  UMOV UR4, 0x400 ;  /* 0x0000040000047882 */ /* 0x000fe20000000000 */
[----:B------:R-:W1:Y:S01]  /*6320*/  LDCU.64 UR6, c[0x0][0xa88] ;  /* 0x00015100ff0677ac */ /* 0x000e620008000a00 */
[----:B------:R-:W2:Y:S01]  /*6330*/  LDC.64 R76, c[0x0][0xab0] ;  /* 0x0002ac00ff4c7b82 */ /* 0x000ea20000000a00 */
[----:B------:R-:W-:Y:S01]  /*6340*/  LOP3.LUT R2, R2, 0x600000, RZ, 0xc0, !PT ;  /* 0x0060000002027812 */ /* 0x000fe200078ec0ff */
[----:B------:R-:W-:Y:S01]  /*6350*/  IMAD.MOV.U32 R90, RZ, RZ, 0x50 ;  /* 0x00000050ff5a7424 */ /* 0x000fe200078e00ff */
[----:B------:R-:W-:Y:S01]  /*6360*/  ULEA UR4, UR38, UR4, 0x18 ;  /* 0x0000000426047291 */ /* 0x000fe2000f8ec0ff */
[----:B------:R-:W-:Y:S01]  /*6370*/  LOP3.LUT R91, R91, 0x307c, R0, 0xc8, !PT ;  /* 0x0000307c5b5b7812 */ /* 0x000fe200078ec800 */
[----:B------:R-:W3:Y:S01]  /*6380*/  LDCU UR5, c[0x0][0x370] ;  /* 0x00006e00ff0577ac */ /* 0x000ee20008000800 */
[----:B------:R-:W-:-:S02]  /*6390*/  LOP3.LUT R93, R93, 0x60, RZ, 0xc0, !PT ;  /* 0x000000605d5d7812 */ /* 0x000fc400078ec0ff */
[----:B------:R-:W-:Y:S01]  /*63a0*/  CS2R R88, SRZ ;  /* 0x0000000000587805 */ /* 0x000fe2000001ff00 */
[----:B------:R-:W4:Y:S01]  /*63b0*/  LDC.64 R74, c[0x0][0xaa8] ;  /* 0x0002aa00ff4a7b82 */ /* 0x000f220000000a00 */
[----:B------:R-:W-:Y:S01]  /*63c0*/  SEL R92, R92, 0x18, !P3 ;  /* 0x000000185c5c7807 */ /* 0x000fe20005800000 */
[----:B------:R-:W2:Y:S01]  /*63d0*/  LDCU.64 UR58, c[0x0][0x348] ;  /* 0x00006900ff3a77ac */ /* 0x000ea20008000a00 */
[----:B------:R-:W-:Y:S01]  /*63e0*/  SEL R90, R90, 0x30, !P4 ;  /* 0x000000305a5a7807 */ /* 0x000fe20006000000 */
[----:B------:R-:W-:Y:S01]  /*63f0*/  UMOV UR56, 0x1 ;  /* 0x0000000100387882 */ /* 0x000fe20000000000 */
[----:B------:R-:W2:Y:S01]  /*6400*/  LDCU UR45, c[0x0][0xd0c] ;  /* 0x0001a180ff2d77ac */ /* 0x000ea20008000800 */
[----:B------:R-:W2:Y:S01]  /*6410*/  LDS R3, [UR4+0x100] ;  /* 0x00010004ff037984 */ /* 0x000ea20008000800 */
[----:B-1----:R-:W-:Y:S02]  /*6420*/  IMAD.U32 R82, RZ, RZ, UR6 ;  /* 0x00000006ff527e24 */ /* 0x002fe4000f8e00ff */
[----:B------:R-:W-:Y:S01]  /*6430*/  IMAD.U32 R81, RZ, RZ, UR7 ;  /* 0x00000007ff517e24 */ /* 0x000fe2000f8e00ff */
[----:B------:R-:W1:Y:S01]  /*6440*/  LDCU.64 UR6, c[0x0][0xa90] ;  /* 0x00015200ff0677ac */ /* 0x000e620008000a00 */
[----:B---3--:R-:W-:Y:S01]  /*6450*/  IMAD.U32 R85, RZ, RZ, UR5 ;  /* 0x00000005ff557e24 */ /* 0x008fe2000f8e00ff */
[----:B------:R-:W-:Y:S01]  /*6460*/  UIADD3 UR4, UPT, UPT, UR4, 0x200, URZ ;  /* 0x0000020004047890 */ /* 0x000fe2000fffe0ff */
[----:B------:R-:W3:Y:S05]  /*6470*/  LDCU UR41, c[0x0][0xd30] ;  /* 0x0001a600ff2977ac */ /* 0x000eea0008000800 */
[----:B------:R-:W-:Y:S01]  /*6480*/  IMAD.U32 R95, RZ, RZ, UR4 ;  /* 0x00000004ff5f7e24 */ /* 0x000fe2000f8e00ff */
[----:B------:R-:W-:Y:S01]  /*6490*/  IADD3 R91, PT, PT, R91, UR4, RZ ;  /* 0x000000045b5b7c10 */ /* 0x000fe2000fffe0ff */
[----:B------:R-:W2:Y:S01]  /*64a0*/  LDCU.64 UR42, c[0x0][0xd28] ;  /* 0x0001a500ff2a77ac */ /* 0x000ea20008000a00 */
[----:B------:R-:W2:Y:S01]  /*64b0*/  LDCU.128 UR60, c[0x0][0xd10] ;  /* 0x0001a200ff3c77ac */ /* 0x000ea20008000c00 */
[----:B-1----:R-:W-:Y:S01]  /*64c0*/  MOV R84, UR6 ;  /* 0x0000000600547c02 */ /* 0x002fe20008000f00 */
[----:B------:R-:W-:Y:S01]  /*64d0*/  IMAD.U32 R83, RZ, RZ, UR7 ;  /* 0x00000007ff537e24 */ /* 0x000fe2000f8e00ff */
[----:B------:R-:W1:Y:S01]  /*64e0*/  LDCU UR57, c[0x0][0x374] ;  /* 0x00006e80ff3977ac */ /* 0x000e620008000800 */
[----:B------:R-:W-:Y:S01]  /*64f0*/  UMOV UR37, URZ ;  /* 0x000000ff00257c82 */ /* 0x000fe20008000000 */
[----:B------:R-:W-:Y:S01]  /*6500*/  UMOV UR52, URZ ;  /* 0x000000ff00347c82 */ /* 0x000fe20008000000 */
[----:B------:R-:W-:Y:S01]  /*6510*/  UMOV UR55, URZ ;  /* 0x000000ff00377c82 */ /* 0x000fe20008000000 */
[----:B------:R-:W-:Y:S01]  /*6520*/  UMOV UR53, URZ ;  /* 0x000000ff00357c82 */ /* 0x000fe20008000000 */
[----:B--23--:R-:W-:-:S07]  /*6530*/  IMAD.IADD R2, R3, 0x1, R2 ;  /* 0x0000000103027824 */ /* 0x00cfce00078e0202 */
.L_x_172:
[----:B------:R-:W2:Y:S01]  /*6540*/  S2UR UR40, SR_CgaCtaId ;  /* 0x00000000002879c3 */ /* 0x000ea20000008800 */
[----:B------:R-:W-:Y:S01]  /*6550*/  UMOV UR4, 0x400 ;  /* 0x0000040000047882 */ /* 0x000fe20000000000 */
[----:B------:R-:W-:Y:S01]  /*6560*/  SHF.L.U32 R3, R89, 0x1f, RZ ;  /* 0x0000001f59037819 */ /* 0x000fe200000006ff */
[----:B--2---:R-:W-:Y:S06]  /*6570*/  ULEA UR47, UR40, UR4, 0x18 ;  /* 0x00000004282f7291 */ /* 0x004fec000f8ec0ff */
[C---:B------:R-:W-:Y:S02]  /*6580*/  LEA R0, R88.reuse, UR47, 0x3 ;  /* 0x0000002f58007c11 */ /* 0x040fe4000f8e18ff */
[----:B------:R-:W-:Y:S02]  /*6590*/  LEA R5, R88, UR47, 0x4 ;  /* 0x0000002f58057c11 */ /* 0x000fe4000f8e20ff */
[----:B------:R-:W2:Y:S02]  /*65a0*/  SYNCS.PHASECHK.TRANS64.TRYWAIT P0, [R0+URZ+0x80], R3 ;  /* 0x00008003000075a7 */ /* 0x000ea400080011ff */
[----:B--23--:R-:W-:Y:S05]  /*65b0*/  @!P0 BRA `(.L_x_82) ;  /* 0x0000009400548947 */ /* 0x00cfea0003800000 */
.L_x_218:
[----:B------:R-:W-:Y:S01]  /*65c0*/  R2UR UR7, R94 ;  /* 0x000000005e0772ca */ /* 0x000fe200000e0000 */
[----:B------:R-:W3:Y:S01]  /*65d0*/  LDS.128 R4, [R5+0xe0] ;  /* 0x0000e00005047984 */ /* 0x000ee20000000c00 */
[----:B--2---:R-:W-:Y:S01]  /*65e0*/  VIADD R0, R0, 0x90 ;  /* 0x0000009000007836 */ /* 0x004fe20000000000 */
[----:B------:R-:W-:Y:S04]  /*65f0*/  UISETP.GE.AND UP0, UPT, UR44, 0x1, UPT ;  /* 0x000000012c00788c */ /* 0x000fe8000bf06270 */
[----:B------:R-:W-:Y:S01]  /*6600*/  PRMT R0, RZ, 0x654, R0 ;  /* 0x00000654ff007816 */ /* 0x000fe20000000000 */
[----:B------:R-:W-:Y:S01]  /*6610*/  @!PT LDS RZ, [RZ] ;  /* 0x00000000fffff984 */ /* 0x000fe20000000800 */
[----:B------:R-:W-:Y:S01]  /*6620*/  @!PT LDS RZ, [RZ] ;  /* 0x00000000fffff984 */ /* 0x000fe20000000800 */
[----:B------:R-:W-:Y:S01]  /*6630*/  @!PT LDS RZ, [RZ] ;  /* 0x00000000fffff984 */ /* 0x000fe20000000800 */
[----:B------:R-:W-:Y:S01]  /*6640*/  @!PT LDS RZ, [RZ] ;  /* 0x00000000fffff984 */ /* 0x000fe20000000800 */
[----:B------:R2:W-:Y:S06]  /*6650*/  MEMBAR.ALL.CTA ;  /* 0x0000000000007992 */ /* 0x0005ec0000008000 */
[----:B--2---:R-:W2:Y:S02]  /*6660*/  FENCE.VIEW.ASYNC.S ;  /* 0x00000000000073c6 */ /* 0x004ea40000000000 */
[----:B--2---:R2:W-:Y:S01]  /*6670*/  SYNCS.ARRIVE.TRANS64.RED.A1T0 RZ, [R0+URZ], RZ ;  /* 0x000000ff00ff79a7 */ /* 0x0045e200081004ff */
[----:B---3--:R-:W-:Y:S11]  /*6680*/  LOP3.LUT P0, RZ, R6, 0x1, RZ, 0xc0, !PT ;  /* 0x0000000106ff7812 */ /* 0x008ff6000780c0ff */
[----:B------:R-:W-:Y:S02]  /*6690*/  @!UPT UIADD3 URZ, UPT, UPT, URZ, URZ, URZ ;  /* 0x000000fffffff290 */ /* 0x000fe4000fffe0ff */
[----:B------:R-:W-:Y:S01]  /*66a0*/  VOTEU.ANY UP1, P0 ;  /* 0x0000000000ff7886 */ /* 0x000fe20000020100 */
[----:B------:R-:W-:Y:S01]  /*66b0*/  PLOP3.LUT P0, PT, PT, PT, UP1, 0x80, 0x8 ;  /* 0x000000000008781c */ /* 0x000fe20003f0f018 */
[----:B------:R-:W-:Y:S06]  /*66c0*/  UP2UR UR4, UPR, URZ, 0x2 ;  /* 0x00000002ff047883 */ /* 0x000fec0008000000 */
[----:B------:R-:W-:Y:S06]  /*66d0*/  IMAD.U32 R96, RZ, RZ, UR4 ;  /* 0x00000004ff607e24 */ /* 0x000fec000f8e00ff */
[----:B------:R-:W-:Y:S02]  /*66e0*/  @P0 SHF.R.U32.HI R3, RZ, 0x10, R5 ;  /* 0x00000010ff030819 */ /* 0x000fe40000011605 */
[----:B------:R-:W-:Y:S02]  /*66f0*/  @P0 MOV R8, R4 ;  /* 0x0000000400080202 */ /* 0x000fe40000000f00 */
[----:B------:R-:W-:Y:S02]  /*6700*/  @P0 R2UR UR4, R3 ;  /* 0x00000000030402ca */ /* 0x000fe400000e0000 */
[----:B------:R-:W-:Y:S02]  /*6710*/  @P0 LOP3.LUT R4, R5, 0xffff, RZ, 0xc0, !PT ;  /* 0x0000ffff05040812 */ /* 0x000fe400078ec0ff */
[----:B------:R-:W-:Y:S02]  /*6720*/  @P0 R2UR UR6, R8 ;  /* 0x00000000080602ca */ /* 0x000fe400000e0000 */
[----:B------:R-:W-:Y:S07]  /*6730*/  @P0 R2UR UR5, R4 ;  /* 0x00000000040502ca */ /* 0x000fee00000e0000 */
[----:B------:R-:W-:Y:S02]  /*6740*/  @UP1 UMOV UR7, UR4 ;  /* 0x0000000400071c82 */ /* 0x000fe40008000000 */
[----:B------:R-:W-:Y:S02]  /*6750*/  IMAD.U32 R94, RZ, RZ, UR7 ;  /* 0x00000007ff5e7e24 */ /* 0x000fe4000f8e00ff */
[----:B------:R-:W-:Y:S02]  /*6760*/  @UP1 UMOV UR39, UR6 ;  /* 0x0000000600271c82 */ /* 0x000fe40008000000 */
[----:B------:R-:W-:Y:S01]  /*6770*/  @UP1 UMOV UR38, UR5 ;  /* 0x0000000500261c82 */ /* 0x000fe20008000000 */
[----:B--2---:R-:W-:Y:S05]  /*6780*/  BRA.U !UP0, `(.L_x_83) ;  /* 0x0000000108d07547 */ /* 0x004fea000b800000 */
[----:B------:R-:W2:Y:S01]  /*6790*/  LDCU UR14, c[0x0][0xd20] ;  /* 0x0001a400ff0e77ac */ /* 0x000ea20008000800 */
[----:B------:R-:W-:Y:S01]  /*67a0*/  R2UR UR10, R85 ;  /* 0x00000000550a72ca */ /* 0x000fe200000e0000 */
[----:B-1----:R-:W-:Y:S02]  /*67b0*/  UIMAD.WIDE.U32 UR4, UR57, UR63, URZ ;  /* 0x0000003f390472a5 */ /* 0x002fe4000f8e00ff */
[----:B------:R-:W-:Y:S02]  /*67c0*/  UISETP.NE.AND UP0, UPT, UR62, 0x1, UPT ;  /* 0x000000013e00788c */ /* 0x000fe4000bf05270 */
[----:B------:R-:W-:Y:S02]  /*67d0*/  UIMAD.WIDE.U32 UR8, UR38, UR63, URZ ;  /* 0x0000003f260872a5 */ /* 0x000fe4000f8e00ff */
[----:B------:R-:W-:Y:S02]  /*67e0*/  UISETP.NE.AND UP1, UPT, UR45, 0x1, UPT ;  /* 0x000000012d00788c */ /* 0x000fe4000bf25270 */
[----:B------:R-:W-:Y:S04]  /*67f0*/  UIMAD.WIDE.U32 UR12, UR39, UR60, URZ ;  /* 0x0000003c270c72a5 */ /* 0x000fe8000f8e00ff */
[----:B------:R-:W-:Y:S02]  /*6800*/  UIMAD.WIDE.U32 UR6, UR10, UR60, URZ ;  /* 0x0000003c0a0672a5 */ /* 0x000fe4000f8e00ff */
[----:B------:R-:W-:Y:S01]  /*6810*/  UISETP.NE.AND UP2, UPT, UR44, 0x1, UPT ;  /* 0x000000012c00788c */ /* 0x000fe2000bf45270 */
[----:B------:R-:W-:Y:S02]  /*6820*/  UMOV UR4, UR5 ;  /* 0x0000000500047c82 */ /* 0x000fe40008000000 */
[----:B--2---:R-:W-:Y:S03]  /*6830*/  USHF.R.U32.HI UR5, URZ, UR14, UR4 ;  /* 0x0000000eff057299 */ /* 0x004fe60008011604 */
[----:B------:R-:W-:Y:S02]  /*6840*/  UMOV UR4, UR7 ;  /* 0x0000000700047c82 */ /* 0x000fe40008000000 */
[----:B------:R-:W-:Y:S02]  /*6850*/  USHF.R.U32.HI UR7, URZ, UR61, UR4 ;  /* 0x0000003dff077299 */ /* 0x000fe40008011604 */
[----:B------:R-:W-:Y:S02]  /*6860*/  USEL UR4, UR57, UR5, !UP0 ;  /* 0x0000000539047287 */ /* 0x000fe4000c000000 */
[----:B------:R-:W-:Y:S01]  /*6870*/  USEL UR7, UR10, UR7, !UP1 ;  /* 0x000000070a077287 */ /* 0x000fe2000c800000 */
[----:B------:R-:W-:Y:S01]  /*6880*/  UMOV UR5, UR9 ;  /* 0x0000000900057c82 */ /* 0x000fe20008000000 */
[----:B------:R-:W-:Y:S02]  /*6890*/  UIMAD.WIDE.U32 UR8, UR4, UR42, URZ ;  /* 0x0000002a040872a5 */ /* 0x000fe4000f8e00ff */
[----:B------:R-:W-:Y:S03]  /*68a0*/  USHF.R.U32.HI UR6, URZ, UR14, UR5 ;  /* 0x0000000eff067299 */ /* 0x000fe60008011605 */
[----:B------:R-:W-:Y:S01]  /*68b0*/  UMOV UR5, UR13 ;  /* 0x0000000d00057c82 */ /* 0x000fe20008000000 */
[----:B------:R-:W-:Y:S02]  /*68c0*/  UIMAD.WIDE.U32 UR12, UR7, UR42, URZ ;  /* 0x0000002a070c72a5 */ /* 0x000fe4000f8e00ff */
[----:B------:R-:W-:Y:S02]  /*68d0*/  USEL UR6, UR38, UR6, !UP0 ;  /* 0x0000000626067287 */ /* 0x000fe4000c000000 */
[----:B------:R-:W-:Y:S01]  /*68e0*/  USHF.R.U32.HI UR5, URZ, UR61, UR5 ;  /* 0x0000003dff057299 */ /* 0x000fe20008011605 */
[----:B------:R-:W-:Y:S02]  /*68f0*/  UMOV UR8, UR9 ;  /* 0x0000000900087c82 */ /* 0x000fe40008000000 */
[----:B------:R-:W-:Y:S02]  /*6900*/  @UP2 USHF.R.U32.HI UR4, URZ, UR43, UR8 ;  /* 0x0000002bff042299 */ /* 0x000fe40008011608 */
[----:B------:R-:W-:Y:S02]  /*6910*/  USEL UR5, UR39, UR5, !UP1 ;  /* 0x0000000527057287 */ /* 0x000fe4000c800000 */
[----:B------:R-:W-:Y:S01]  /*6920*/  UIMAD UR4, UR44, UR4, URZ ;  /* 0x000000042c0472a4 */ /* 0x000fe2000f8e02ff */
[----:B------:R-:W-:Y:S01]  /*6930*/  UMOV UR8, UR13 ;  /* 0x0000000d00087c82 */ /* 0x000fe20008000000 */
[----:B------:R-:W-:Y:S02]  /*6940*/  UIMAD.WIDE.U32 UR12, UR6, UR42, URZ ;  /* 0x0000002a060c72a5 */ /* 0x000fe4000f8e00ff */
[----:B------:R-:W-:Y:S02]  /*6950*/  @UP2 USHF.R.U32.HI UR7, URZ, UR43, UR8 ;  /* 0x0000002bff072299 */ /* 0x000fe40008011608 */
[----:B------:R-:W-:Y:S02]  /*6960*/  UISETP.GE.AND UP0, UPT, UR6, UR4, UPT ;  /* 0x000000040600728c */ /* 0x000fe4000bf06270 */
[----:B------:R-:W-:Y:S01]  /*6970*/  UIMAD UR8, UR44, UR7, URZ ;  /* 0x000000072c0872a4 */ /* 0x000fe2000f8e02ff */
[----:B------:R-:W-:Y:S03]  /*6980*/  UMOV UR4, UR13 ;  /* 0x0000000d00047c82 */ /* 0x000fe60008000000 */
[----:B------:R-:W-:Y:S02]  /*6990*/  UISETP.GE.OR UP0, UPT, UR5, UR8, UP0 ;  /* 0x000000080500728c */ /* 0x000fe40008706670 */
[----:B------:R-:W-:Y:S02]  /*69a0*/  USHF.R.U32.HI UR4, URZ, UR43, UR4 ;  /* 0x0000002bff047299 */ /* 0x000fe40008011604 */
[----:B------:R-:W-:Y:S02]  /*69b0*/  UIMAD.WIDE.U32 UR8, UR5, UR42, URZ ;  /* 0x0000002a050872a5 */ /* 0x000fe4000f8e00ff */
[----:B------:R-:W-:Y:S02]  /*69c0*/  USEL UR12, UR6, UR4, !UP2 ;  /* 0x00000004060c7287 */ /* 0x000fe4000d000000 */
[----:B------:R-:W-:Y:S02]  /*69d0*/  UIADD3 UR8, UPT, UPT, -UR5, URZ, URZ ;  /* 0x000000ff05087290 */ /* 0x000fe4000fffe1ff */
[----:B------:R-:W-:Y:S01]  /*69e0*/  UIADD3 UR10, UPT, UPT, -UR12, URZ, URZ ;  /* 0x000000ff0c0a7290 */ /* 0x000fe2000fffe1ff */
[----:B------:R-:W-:Y:S01]  /*69f0*/  @!UP0 UMOV UR4, UR9 ;  /* 0x0000000900048c82 */ /* 0x000fe20008000000 */
[----:B------:R-:W-:Y:S02]  /*6a00*/  UIADD3 UR9, UPT, UPT, -UR6, URZ, URZ ;  /* 0x000000ff06097290 */ /* 0x000fe4000fffe1ff */
[----:B------:R-:W-:Y:S02]  /*6a10*/  @!UP0 USHF.R.U32.HI UR4, URZ, UR43, UR4 ;  /* 0x0000002bff048299 */ /* 0x000fe40008011604 */
[----:B------:R-:W-:Y:S02]  /*6a20*/  UIMAD UR10, UR44, UR10, UR6 ;  /* 0x0000000a2c0a72a4 */ /* 0x000fe4000f8e0206 */
[----:B------:R-:W-:Y:S04]  /*6a30*/  @!UP0 USEL UR4, UR5, UR4, !UP2 ;  /* 0x0000000405048287 */ /* 0x000fe8000d000000 */
[----:B------:R-:W-:Y:S02]  /*6a40*/  @!UP0 UIMAD UR10, UR7, UR10, UR4 ;  /* 0x0000000a070a82a4 */ /* 0x000fe4000f8e0204 */
[----:B------:R-:W-:Y:S02]  /*6a50*/  @!UP0 UIADD3 UR12, UPT, UPT, UR12, -UR4, URZ ;  /* 0x800000040c0c8290 */ /* 0x000fe4000fffe0ff */
[----:B------:R-:W-:Y:S02]  /*6a60*/  UIMAD UR7, UR45, UR8, UR39 ;  /* 0x000000082d0772a4 */ /* 0x000fe4000f8e0227 */
[----:B------:R-:W-:Y:S02]  /*6a70*/  @!UP0 UIMAD UR6, UR12, UR44, UR5 ;  /* 0x0000002c0c0682a4 */ /* 0x000fe4000f8e0205 */
[----:B------:R-:W-:Y:S01]  /*6a80*/  UIMAD UR4, UR62, UR9, UR38 ;  /* 0x000000093e0472a4 */ /* 0x000fe2000f8e0226 */
[----:B------:R-:W-:Y:S02]  /*6a90*/  @!UP0 UMOV UR5, UR10 ;  /* 0x0000000a00058c82 */ /* 0x000fe40008000000 */
[----:B------:R-:W-:Y:S02]  /*6aa0*/  UIMAD UR39, UR5, UR45, UR7 ;  /* 0x0000002d052772a4 */ /* 0x000fe4000f8e0207 */
[----:B------:R-:W-:Y:S11]  /*6ab0*/  UIMAD UR38, UR6, UR62, UR4 ;  /* 0x0000003e062672a4 */ /* 0x000ff6000f8e0204 */
[----:B------:R-:W-:Y:S01]  /*6ac0*/  @!UPT UIADD3 URZ, UPT, UPT, URZ, URZ, URZ ;  /* 0x000000fffffff290 */ /* 0x000fe2000fffe0ff */
.L_x_83:
[----:B------:R-:W-:Y:S01]  /*6ad0*/  UISETP.NE.AND UP0, UPT, UR41, 0x1, UPT ;  /* 0x000000012900788c */ /* 0x000fe2000bf05270 */
[----:B------:R-:W-:Y:S01]  /*6ae0*/  R2UR UR16, R95 ;  /* 0x000000005f1072ca */ /* 0x000fe200000e0000 */
[----:B------:R-:W-:Y:S01]  /*6af0*/  USHF.L.U32 UR49, UR11, 0x7, URZ ;  /* 0x000000070b317899 */ /* 0x000fe200080006ff */
[----:B------:R-:W-:Y:S01]  /*6b00*/  IADD3 R88, PT, PT, R88, 0x1, RZ ;  /* 0x0000000158587810 */ /* 0x000fe20007ffe0ff */
[----:B------:R-:W-:Y:S07]  /*6b10*/  USHF.L.U32 UR54, UR25, 0x8, URZ ;  /* 0x0000000819367899 */ /* 0x000fee00080006ff */
[----:B------:R-:W2:Y:S01]  /*6b20*/  @!UP0 LDCU.128 UR12, c[0x0][0xd10] ;  /* 0x0001a200ff0c87ac */ /* 0x000ea20008000c00 */
[----:B------:R-:W3:Y:S01]  /*6b30*/  @!UP0 LDCU UR5, c[0x0][0xd0c] ;  /* 0x0001a180ff0587ac */ /* 0x000ee20008000800 */
[----:B------:R-:W1:Y:S01]  /*6b40*/  @!UP0 LDCU UR10, c[0x0][0xd20] ;  /* 0x0001a400ff0a87ac */ /* 0x000e620008000800 */
[----:B--2---:R-:W-:Y:S02]  /*6b50*/  UIMAD.WIDE.U32 UR8, UR39, UR12, URZ ;  /* 0x0000000c270872a5 */ /* 0x004fe4000f8e00ff */
[----:B------:R-:W-:Y:S02]  /*6b60*/  UIMAD.WIDE.U32 UR6, UR38, UR15, URZ ;  /* 0x0000000f260672a5 */ /* 0x000fe4000f8e00ff */
[----:B------:R-:W-:Y:S03]  /*6b70*/  @!UP0 UISETP.NE.AND UP1, UPT, UR14, 0x1, UPT ;  /* 0x000000010e00888c */ /* 0x000fe6000bf25270 */
[----:B------:R-:W-:Y:S01]  /*6b80*/  @!UP0 UMOV UR4, UR9 ;  /* 0x0000000900048c82 */ /* 0x000fe20008000000 */
[----:B---3--:R-:W-:Y:S02]  /*6b90*/  @!UP0 UISETP.NE.AND UP2, UPT, UR5, 0x1, UPT ;  /* 0x000000010500888c */ /* 0x008fe4000bf45270 */
[----:B------:R-:W-:Y:S01]  /*6ba0*/  @!UP0 USHF.R.U32.HI UR4, URZ, UR13, UR4 ;  /* 0x0000000dff048299 */ /* 0x000fe20008011604 */
[----:B------:R-:W-:Y:S02]  /*6bb0*/  @!UP0 UMOV UR6, UR7 ;  /* 0x0000000700068c82 */ /* 0x000fe40008000000 */
[----:B-1----:R-:W-:Y:S02]  /*6bc0*/  @!UP0 USHF.R.U32.HI UR6, URZ, UR10, UR6 ;  /* 0x0000000aff068299 */ /* 0x002fe40008011606 */
[----:B------:R-:W-:Y:S02]  /*6bd0*/  @!UP0 USEL UR7, UR39, UR4, !UP2 ;  /* 0x0000000427078287 */ /* 0x000fe4000d000000 */
[----:B------:R-:W-:Y:S04]  /*6be0*/  @!UP0 USEL UR6, UR38, UR6, !UP1 ;  /* 0x0000000626068287 */ /* 0x000fe8000c800000 */
[----:B------:R-:W-:Y:S02]  /*6bf0*/  @!UP0 UIADD3 UR4, UPT, UPT, -UR7, UR6, URZ ;  /* 0x0000000607048290 */ /* 0x000fe4000fffe1ff */
[----:B------:R-:W-:Y:S02]  /*6c00*/  @!UP0 UIADD3 UR6, UPT, UPT, UR7, -UR6, URZ ;  /* 0x8000000607068290 */ /* 0x000fe4000fffe0ff */
[----:B------:R-:W-:Y:S02]  /*6c10*/  @!UP0 UIMAD UR39, UR4, UR5, UR39 ;  /* 0x00000005042782a4 */ /* 0x000fe4000f8e0227 */
[----:B------:R-:W-:Y:S02]  /*6c20*/  @!UP0 UIMAD UR38, UR6, UR14, UR38 ;  /* 0x0000000e062682a4 */ /* 0x000fe4000f8e0226 */
[----:B------:R-:W-:Y:S09]  /*6c30*/  ULOP3.LUT UP0, URZ, UR16, 0x1f0, URZ, 0xc0, !UPT ;  /* 0x000001f010ff7892 */ /* 0x000ff2000f80c0ff */
[----:B------:R-:W-:Y:S05]  /*6c40*/  BRA.U !UP0, `(.L_x_84) ;  /* 0x00000001087c7547 */ /* 0x000fea000b800000 */
[----:B------:R-:W1:Y:S01]  /*6c50*/  LDCU.64 UR8, c[0x4][0x80] ;  /* 0x01001000ff0877ac */ /* 0x000e620008000a00 */
[----:B------:R-:W-:Y:S01]  /*6c60*/  MOV R16, 0x0 ;  /* 0x0000000000107802 */ /* 0x000fe20000000f00 */
[----:B------:R-:W-:Y:S02]  /*6c70*/  HFMA2 R12, -RZ, RZ, 0, 5.9604644775390625e-08 ;  /* 0x00000001ff0c7431 */ /* 0x000fe400000001ff */
[----:B------:R-:W-:Y:S01]  /*6c80*/  IMAD.MOV.U32 R8, RZ, RZ, 0x70 ;  /* 0x00000070ff087424 */ /* 0x000fe200078e00ff */
[----:B------:R2:W3:Y:S01]  /*6c90*/  LDC.64 R14, c[0x4][R16] ;  /* 0x01000000100e7b82 */ /* 0x0004e20000000a00 */
[----:B------:R-:W4:Y:S01]  /*6ca0*/  LDCU.64 UR6, c[0x4][0x88] ;  /* 0x01001100ff0677ac */ /* 0x000f220008000a00 */
[----:B------:R-:W-:Y:S01]  /*6cb0*/  IMAD.MOV.U32 R13, RZ, RZ, RZ ;  /* 0x000000ffff0d7224 */ /* 0x000fe200078e00ff */
[----:B------:R-:W2:Y:S01]  /*6cc0*/  LDCU.64 UR4, c[0x4][0x8] ;  /* 0x01000100ff0477ac */ /* 0x000ea20008000a00 */
[----:B-1----:R-:W-:Y:S01]  /*6cd0*/  MOV R5, UR9 ;  /* 0x0000000900057c02 */ /* 0x002fe20008000f00 */
[----:B------:R-:W-:Y:S01]  /*6ce0*/  IMAD.U32 R4, RZ, RZ, UR8 ;  /* 0x00000008ff047e24 */ /* 0x000fe2000f8e00ff */
[----:B----4-:R-:W-:Y:S01]  /*6cf0*/  MOV R7, UR7 ;  /* 0x0000000700077c02 */ /* 0x010fe20008000f00 */
[----:B------:R-:W-:Y:S01]  /*6d00*/  IMAD.U32 R6, RZ, RZ, UR6 ;  /* 0x00000006ff067e24 */ /* 0x000fe2000f8e00ff */
[----:B--2---:R-:W-:Y:S01]  /*6d10*/  MOV R11, UR5 ;  /* 0x00000005000b7c02 */ /* 0x004fe20008000f00 */
[----:B------:R-:W-:Y:S02]  /*6d20*/  IMAD.U32 R10, RZ, RZ, UR4 ;  /* 0x00000004ff0a7e24 */ /* 0x000fe4000f8e00ff */
[----:B------:R-:W-:Y:S07]  /*6d30*/  LEPC R20, `(.L_x_85) ;  /* 0x000000001014794e */ /* 0x000fee0000000000 */
[----:B---3-5:R-:W-:Y:S05]  /*6d40*/  CALL.ABS.NOINC R14 ;  /* 0x000000000e007343 */ /* 0x028fea0003c00000 */
.L_x_85:
[----:B------:R-:W1:Y:S01]  /*6d50*/  LDCU.64 UR8, c[0x4][0x80] ;  /* 0x01001000ff0877ac */ /* 0x000e620008000a00 */
[----:B------:R-:W2:Y:S01]  /*6d60*/  LDC.64 R16, c[0x4][R16] ;  /* 0x0100000010107b82 */ /* 0x000ea20000000a00 */
[----:B------:R-:W-:Y:S02]  /*6d70*/  HFMA2 R12, -RZ, RZ, 0, 5.9604644775390625e-08 ;  /* 0x00000001ff0c7431 */ /* 0x000fe400000001ff */
[----:B------:R-:W-:Y:S02]  /*6d80*/  IMAD.MOV.U32 R8, RZ, RZ, 0x70 ;  /* 0x00000070ff087424 */ /* 0x000fe400078e00ff */
[----:B------:R-:W-:Y:S01]  /*6d90*/  IMAD.MOV.U32 R13, RZ, RZ, RZ ;  /* 0x000000ffff0d7224 */ /* 0x000fe200078e00ff */
[----:B------:R-:W3:Y:S01]  /*6da0*/  LDCU.64 UR6, c[0x4][0x88] ;  /* 0x01001100ff0677ac */ /* 0x000ee20008000a00 */
[----:B------:R-:W4:Y:S01]  /*6db0*/  LDCU.64 UR4, c[0x4][0x8] ;  /* 0x01000100ff0477ac */ /* 0x000f220008000a00 */
[----:B-1----:R-:W-:Y:S02]  /*6dc0*/  MOV R4, UR8 ;  /* 0x0000000800047c02 */ /* 0x002fe40008000f00 */
[----:B------:R-:W-:Y:S02]  /*6dd0*/  MOV R5, UR9 ;  /* 0x0000000900057c02 */ /* 0x000fe40008000f00 */
[----:B---3--:R-:W-:Y:S01]  /*6de0*/  MOV R7, UR7 ;  /* 0x0000000700077c02 */ /* 0x008fe20008000f00 */
[----:B------:R-:W-:Y:S01]  /*6df0*/  IMAD.U32 R6, RZ, RZ, UR6 ;  /* 0x00000006ff067e24 */ /* 0x000fe2000f8e00ff */
[----:B----4-:R-:W-:Y:S01]  /*6e00*/  MOV R11, UR5 ;  /* 0x00000005000b7c02 */ /* 0x010fe20008000f00 */
[----:B------:R-:W-:Y:S02]  /*6e10*/  IMAD.U32 R10, RZ, RZ, UR4 ;  /* 0x00000004ff0a7e24 */ /* 0x000fe4000f8e00ff */
[----:B------:R-:W-:Y:S07]  /*6e20*/  LEPC R20, `(.L_x_84) ;  /* 0x000000001014794e */ /* 0x000fee0000000000 */
[----:B--2---:R-:W-:Y:S05]  /*6e30*/  CALL.ABS.NOINC R16 ;  /* 0x0000000010007343 */ /* 0x004fea0003c00000 */
.L_x_84:
[----:B------:R-:W-:Y:S02]  /*6e40*/  R2UR UR8, R86 ;  /* 0x00000000560872ca */ /* 0x000fe400000e0000 */
[----:B------:R-:W-:Y:S02]  /*6e50*/  R2UR UR7, R84 ;  /* 0x00000000540772ca */ /* 0x000fe400000e0000 */
[----:B------:R-:W-:Y:S02]  /*6e60*/  R2UR UR6, R83 ;  /* 0x00000000530672ca */ /* 0x000fe400000e0000 */
[----:B------:R-:W-:Y:S02]  /*6e70*/  R2UR UR5, R82 ;  /* 0x00000000520572ca */ /* 0x000fe400000e0000 */
[----:B------:R-:W-:Y:S02]  /*6e80*/  R2UR UR4, R81 ;  /* 0x00000000510472ca */ /* 0x000fe400000e0000 */
[----:B------:R-:W-:Y:S03]  /*6e90*/  ISETP.NE.U32.AND P4, PT, R76, RZ, PT ;  /* 0x000000ff4c00720c */ /* 0x000fe60003f85070 */
[----:B------:R-:W-:Y:S01]  /*6ea0*/  UISETP.NE.AND UP2, UPT, UR8, URZ, UPT ;  /* 0x000000ff0800728c */ /* 0x000fe2000bf45270 */
[----:B------:R-:W-:Y:S01]  /*6eb0*/  ISETP.NE.AND.EX P4, PT, R77, RZ, PT, P4 ;  /* 0x000000ff4d00720c */ /* 0x000fe20003f85340 */
[----:B------:R-:W-:Y:S04]  /*6ec0*/  UISETP.NE.U32.AND UP0, UPT, UR7, URZ, UPT ;  /* 0x000000ff0700728c */ /* 0x000fe8000bf05070 */
[----:B------:R-:W-:Y:S01]  /*6ed0*/  ISETP.NE.U32.AND P2, PT, RZ, UR5, PT ;  /* 0x00000005ff007c0c */ /* 0x000fe2000bf45070 */
[----:B------:R-:W-:Y:S01]  /*6ee0*/  UISETP.NE.AND.EX UP1, UPT, UR6, URZ, UPT, UP0 ;  /* 0x000000ff0600728c */ /* 0x000fe2000bf25300 */
[----:B------:R-:W-:Y:S01]  /*6ef0*/  PLOP3.LUT P1, PT, PT, PT, UP2, 0x80, 0x8 ;  /* 0x000000000008781c */ /* 0x000fe20003f2f028 */
[----:B------:R-:W-:Y:S01]  /*6f00*/  UPLOP3.LUT UP0, UPT, UPT, UPT, UPT, 0x40, 0x4 ;  /* 0x000000000004789c */ /* 0x000fe20003f0e870 */
[----:B------:R-:W-:Y:S01]  /*6f10*/  ISETP.NE.AND.EX P2, PT, RZ, UR4, PT, P2 ;  /* 0x00000004ff007c0c */ /* 0x000fe2000bf45320 */
[----:B------:R-:W-:Y:S06]  /*6f20*/  @UP2 UPLOP3.LUT UP0, UPT, UPT, UPT, UP1, 0x80, 0x8 ;  /* 0x000000000008289c */ /* 0x000fec0003f0f010 */
[----:B------:R-:W-:Y:S01]  /*6f30*/  PLOP3.LUT P0, PT, PT, PT, UP0, 0x80, 0x8 ;  /* 0x000000000008781c */ /* 0x000fe20003f0f008 */
[----:B------:R-:W-:Y:S01]  /*6f40*/  @!UPT UIADD3 URZ, UPT, UPT, URZ, URZ, URZ ;  /* 0x000000fffffff290 */ /* 0x000fe2000fffe0ff */
[----:B------:R-:W-:Y:S11]  /*6f50*/  BRA.U !UP1, `(.L_x_86) ;  /* 0x0000000109487547 */ /* 0x000ff6000b800000 */
[----:B------:R-:W1:Y:S01]  /*6f60*/  LDCU.64 UR8, c[0x0][0x358] ;  /* 0x00006b00ff0877ac */ /* 0x000e620008000a00 */
[----:B------:R-:W-:Y:S01]  /*6f70*/  R2UR UR5, R82 ;  /* 0x00000000520572ca */ /* 0x000fe200000e0000 */
[----:B------:R-:W-:Y:S01]  /*6f80*/  IMAD.MOV.U32 R79, RZ, RZ, 0x1 ;  /* 0x00000001ff4f7424 */ /* 0x000fe200078e00ff */
[----:B------:R-:W-:Y:S01]  /*6f90*/  R2UR UR4, R81 ;  /* 0x00000000510472ca */ /* 0x000fe200000e0000 */
[----:B------:R-:W-:Y:S01]  /*6fa0*/  IMAD.MOV.U32 R0, RZ, RZ, 0x1 ;  /* 0x00000001ff007424 */ /* 0x000fe200078e00ff */
[----:B------:R-:W-:Y:S09]  /*6fb0*/  R2UR UR6, R84 ;  /* 0x00000000540672ca */ /* 0x000ff200000e0000 */
[----:B------:R-:W-:Y:S04]  /*6fc0*/  UISETP.NE.U32.AND UP0, UPT, UR5, URZ, UPT ;  /* 0x000000ff0500728c */ /* 0x000fe8000bf05070 */
[----:B------:R-:W-:Y:S06]  /*6fd0*/  UISETP.NE.AND.EX UP0, UPT, UR4, URZ, UPT, UP0 ;  /* 0x000000ff0400728c */ /* 0x000fec000bf05300 */
[----:B------:R-:W-:Y:S05]  /*6fe0*/  PLOP3.LUT P3, PT, PT, PT, UP0, 0x80, 0x8 ;  /* 0x000000000008781c */ /* 0x000fea0003f6f008 */
[----:B------:R-:W2:Y:S01]  /*6ff0*/  @UP0 LDCU.64 UR4, c[0x0][0xa88] ;  /* 0x00015100ff0407ac */ /* 0x000ea20008000a00 */
[----:B------:R-:W-:Y:S07]  /*7000*/  @UP0 UIMAD UR6, UR36, UR6, URZ ;  /* 0x00000006240602a4 */ /* 0x000fee000f8e02ff */
[----:B------:R-:W-:Y:S01]  /*7010*/  @!P3 PRMT R79, R0, 0x7610, R79 ;  /* 0x00007610004fb816 */ /* 0x000fe2000000004f */
[----:B--2---:R-:W-:Y:S06]  /*7020*/  @UP0 UIMAD.WIDE UR4, UR6, 0x4, UR4 ;  /* 0x00000004060408a5 */ /* 0x004fec000f8e0204 */
[----:B------:R-:W-:Y:S02]  /*7030*/  IMAD.U32 R4, RZ, RZ, UR4 ;  /* 0x00000004ff047e24 */ /* 0x000fe4000f8e00ff */
[----:B------:R-:W-:Y:S03]  /*7040*/  IMAD.U32 R5, RZ, RZ, UR5 ;  /* 0x00000005ff057e24 */ /* 0x000fe6000f8e00ff */
[----:B------:R-:W2:Y:S02]  /*7050*/  @!UP0 LDCU UR4, c[0x0][0xa80] ;  /* 0x00015000ff0487ac */ /* 0x000ea40008000800 */
[----:B-1---5:R1:W5:Y:S02]  /*7060*/  @P3 LDG.E R41, desc[UR8][R4.64] ;  /* 0x0000000804293981 */ /* 0x022364000c1e1900 */
[----:B-12---:R-:W-:Y:S02]  /*7070*/  @!P3 IMAD.U32 R41, RZ, RZ, UR4 ;  /* 0x00000004ff29be24 */ /* 0x006fe4000f8e00ff */
.L_x_86:
[----:B------:R-:W-:Y:S05]  /*7080*/  @!P4 BRA `(.L_x_87) ;  /* 0x000000000024c947 */ /* 0x000fea0003800000 */
[----:B----4-:R-:W-:Y:S01]  /*7090*/  ISETP.NE.U32.AND P3, PT, R74, RZ, PT ;  /* 0x000000ff4a00720c */ /* 0x010fe20003f65070 */
[----:B------:R-:W1:Y:S03]  /*70a0*/  LDCU.64 UR4, c[0x0][0x358] ;  /* 0x00006b00ff0477ac */ /* 0x000e660008000a00 */
[----:B------:R-:W-:Y:S11]  /*70b0*/  ISETP.NE.AND.EX P3, PT, R75, RZ, PT, P3 ;  /* 0x000000ff4b00720c */ /* 0x000ff60003f65330 */
[----:B------:R-:W-:Y:S02]  /*70c0*/  @!UPT UIADD3 URZ, UPT, UPT, URZ, URZ, URZ ;  /* 0x000000fffffff290 */ /* 0x000fe4000fffe0ff */
[----:B------:R-:W2:Y:S01]  /*70d0*/  @P3 LDC.64 R4, c[0x0][0xaa8] ;  /* 0x0002aa00ff043b82 */ /* 0x000ea20000000a00 */
[----:B------:R-:W-:Y:S04]  /*70e0*/  @P3 IMAD R0, R76, UR36, RZ ;  /* 0x000000244c003c24 */ /* 0x000fe8000f8e02ff */
[----:B--2---:R-:W-:Y:S05]  /*70f0*/  @P3 IMAD.WIDE R4, R0, 0x4, R4 ;  /* 0x0000000400043825 */ /* 0x004fea00078e0204 */
[----:B-1---5:R1:W5:Y:S02]  /*7100*/  @P3 LDG.E R36, desc[UR4][R4.64] ;  /* 0x0000000404243981 */ /* 0x022364000c1e1900 */
[----:B-1----:R-:W2:Y:S02]  /*7110*/  @!P3 LDC R36, c[0x0][0xaa0] ;  /* 0x0002a800ff24bb82 */ /* 0x002ea40000000800 */
.L_x_87:
[----:B-----5:R-:W-:Y:S01]  /*7120*/  FSETP.NEU.AND P3, PT, R41, RZ, PT ;  /* 0x000000ff2900720b */ /* 0x020fe20003f6d000 */
[----:B------:R-:W-:Y:S01]  /*7130*/  ULOP3.LUT UR4, UR56, 0x1, URZ, 0x3c, !UPT ;  /* 0x0000000138047892 */ /* 0x000fe2000f8e3cff */
[----:B------:R-:W-:Y:S01]  /*7140*/  SEL R6, RZ, 0xffffffff, P2 ;  /* 0xffffffffff067807 */ /* 0x000fe20001000000 */
[----:B------:R-:W-:Y:S01]  /*7150*/  IMAD.U32 R104, RZ, RZ, UR52 ;  /* 0x00000034ff687e24 */ /* 0x000fe2000f8e00ff */
[C---:B------:R-:W-:Y:S01]  /*7160*/  @P1 LOP3.LUT P2, RZ, R79.reuse, 0xff, RZ, 0xc0, !PT ;  /* 0x000000ff4fff1812 */ /* 0x040fe2000784c0ff */
[----:B------:R-:W-:Y:S01]  /*7170*/  IMAD.SHL.U32 R99, R90, 0x4, RZ ;  /* 0x000000045a637824 */ /* 0x000fe200078e00ff */
[----:B------:R-:W-:Y:S01]  /*7180*/  @P1 SEL R5, RZ, 0xffffffff, P3 ;  /* 0xffffffffff051807 */ /* 0x000fe20001800000 */
[----:B------:R-:W-:Y:S01]  /*7190*/  IMAD.U32 R102, RZ, RZ, UR4 ;  /* 0x00000004ff667e24 */ /* 0x000fe2000f8e00ff */
[----:B------:R-:W-:Y:S01]  /*71a0*/  LOP3.LUT P4, R87, R79, 0xff, RZ, 0xc0, !PT ;  /* 0x000000ff4f577812 */ /* 0x000fe2000788c0ff */
[----:B------:R-:W-:Y:S01]  /*71b0*/  IMAD.SHL.U32 R104, R104, 0x4000, RZ ;  /* 0x0000400068687824 */ /* 0x000fe200078e00ff */
[----:B------:R-:W-:Y:S01]  /*71c0*/  @P0 SEL R5, R6, R5, !P2 ;  /* 0x0000000506050207 */ /* 0x000fe20005000000 */
[----:B------:R-:W-:Y:S01]  /*71d0*/  IMAD.U32 R3, RZ, RZ, UR37 ;  /* 0x00000025ff037e24 */ /* 0x000fe2000f8e00ff */
[----:B------:R-:W-:Y:S01]  /*71e0*/  PLOP3.LUT P0, PT, PT, PT, UP1, 0x80, 0x8 ;  /* 0x000000000008781c */ /* 0x000fe20003f0f018 */
[----:B------:R-:W-:Y:S01]  /*71f0*/  IMAD.IADD R107, R91, 0x1, R104 ;  /* 0x000000015b6b7824 */ /* 0x000fe200078e0268 */
[----:B------:R-:W-:Y:S01]  /*7200*/  @P1 LOP3.LUT R5, R5, 0x1, RZ, 0xc0, !PT ;  /* 0x0000000105051812 */ /* 0x000fe200078ec0ff */
[----:B------:R-:W-:Y:S01]  /*7210*/  IMAD.SHL.U32 R98, R92, 0x4, RZ ;  /* 0x000000045c627824 */ /* 0x000fe200078e00ff */
[----:B------:R-:W-:Y:S01]  /*7220*/  BSSY B1, `(.L_x_88) ;  /* 0x000006a000017945 */ /* 0x000fe20003800000 */
[----:B------:R-:W-:Y:S01]  /*7230*/  IMAD.IADD R105, R107, 0x1, R99 ;  /* 0x000000016b697824 */ /* 0x000fe200078e0263 */
[----:B------:R-:W-:Y:S01]  /*7240*/  ISETP.NE.U32.OR P5, PT, R5, 0x1, !P1 ;  /* 0x000000010500780c */ /* 0x000fe20004fa5470 */
[----:B------:R-:W-:Y:S01]  /*7250*/  IMAD.U32 R5, RZ, RZ, UR52 ;  /* 0x00000034ff057e24 */ /* 0x000fe2000f8e00ff */
[----:B------:R-:W-:Y:S01]  /*7260*/  CS2R R70, SRZ ;  /* 0x0000000000467805 */ /* 0x000fe2000001ff00 */
[----:B------:R-:W-:Y:S01]  /*7270*/  IMAD.MOV.U32 R101, RZ, RZ, 0x1 ;  /* 0x00000001ff657424 */ /* 0x000fe200078e00ff */
[----:B------:R-:W-:Y:S01]  /*7280*/  P2R R97, PR, RZ, 0x20 ;  /* 0x00000020ff617803 */ /* 0x000fe20000000000 */
[----:B------:R-:W-:Y:S01]  /*7290*/  IMAD.MOV.U32 R72, RZ, RZ, RZ ;  /* 0x000000ffff487224 */ /* 0x000fe200078e00ff */
[----:B------:R-:W-:Y:S01]  /*72a0*/  LEA R4, R5, UR47, 0x3 ;  /* 0x0000002f05047c11 */ /* 0x000fe2000f8e18ff */
[----:B------:R-:W-:Y:S01]  /*72b0*/  IMAD.U32 R5, RZ, RZ, UR37 ;  /* 0x00000025ff057e24 */ /* 0x000fe2000f8e00ff */
[----:B------:R-:W-:Y:S02]  /*72c0*/  CS2R R68, SRZ ;  /* 0x0000000000447805 */ /* 0x000fe4000001ff00 */
[----:B------:R-:W-:Y:S02]  /*72d0*/  CS2R R66, SRZ ;  /* 0x0000000000427805 */ /* 0x000fe4000001ff00 */
[----:B------:R-:W-:Y:S02]  /*72e0*/  CS2R R64, SRZ ;  /* 0x0000000000407805 */ /* 0x000fe4000001ff00 */
[----:B------:R-:W-:Y:S02]  /*72f0*/  CS2R R62, SRZ ;  /* 0x00000000003e7805 */ /* 0x000fe4000001ff00 */
[----:B------:R-:W-:Y:S02]  /*7300*/  SHF.L.U32 R0, R5, 0x1f, RZ ;  /* 0x0000001f05007819 */ /* 0x000fe400000006ff */
[----:B------:R-:W-:Y:S02]  /*7310*/  CS2R R60, SRZ ;  /* 0x00000000003c7805 */ /* 0x000fe4000001ff00 */
[----:B------:R-:W-:Y:S02]  /*7320*/  @P5 SHF.L.U32 R7, R102, 0x1f, RZ ;  /* 0x0000001f66075819 */ /* 0x000fe400000006ff */
[----:B------:R-:W-:Y:S02]  /*7330*/  CS2R R58, SRZ ;  /* 0x00000000003a7805 */ /* 0x000fe4000001ff00 */
[----:B------:R-:W-:Y:S02]  /*7340*/  SEL R5, RZ, 0xffffffff, P3 ;  /* 0xffffffffff057807 */ /* 0x000fe40001800000 */
[----:B------:R-:W-:Y:S01]  /*7350*/  CS2R R56, SRZ ;  /* 0x0000000000387805 */ /* 0x000fe2000001ff00 */
[----:B------:R-:W1:Y:S01]  /*7360*/  @P5 SYNCS.PHASECHK.TRANS64.TRYWAIT P2, [R4+URZ+0x40], R7 ;  /* 0x00004007040055a7 */ /* 0x000e6200080411ff */
[----:B------:R-:W-:Y:S02]  /*7370*/  CS2R R54, SRZ ;  /* 0x0000000000367805 */ /* 0x000fe4000001ff00 */
[----:B------:R-:W-:Y:S02]  /*7380*/  @P0 SEL R5, R6, R5, !P4 ;  /* 0x0000000506050207 */ /* 0x000fe40006000000 */
[----:B------:R-:W-:Y:S02]  /*7390*/  CS2R R52, SRZ ;  /* 0x0000000000347805 */ /* 0x000fe4000001ff00 */
[----:B------:R-:W-:Y:S02]  /*73a0*/  ISETP.NE.AND P0, PT, RZ, UR37, PT ;  /* 0x00000025ff007c0c */ /* 0x000fe4000bf05270 */
[----:B------:R-:W-:Y:S02]  /*73b0*/  CS2R R50, SRZ ;  /* 0x0000000000327805 */ /* 0x000fe4000001ff00 */
[----:B------:R-:W-:Y:S02]  /*73c0*/  LOP3.LUT R5, R5, 0x1, RZ, 0xc0, !PT ;  /* 0x0000000105057812 */ /* 0x000fe400078ec0ff */
[----:B------:R-:W-:Y:S02]  /*73d0*/  CS2R R48, SRZ ;  /* 0x0000000000307805 */ /* 0x000fe4000001ff00 */
[----:B------:R-:W-:Y:S02]  /*73e0*/  CS2R R46, SRZ ;  /* 0x00000000002e7805 */ /* 0x000fe4000001ff00 */
[----:B------:R-:W-:Y:S02]  /*73f0*/  CS2R R44, SRZ ;  /* 0x00000000002c7805 */ /* 0x000fe4000001ff00 */
[----:B------:R-:W-:Y:S02]  /*7400*/  ISETP.NE.U32.AND P3, PT, R5, 0x1, PT ;  /* 0x000000010500780c */ /* 0x000fe40003f65070 */
[----:B------:R-:W-:Y:S01]  /*7410*/  CS2R R42, SRZ ;  /* 0x00000000002a7805 */ /* 0x000fe2000001ff00 */
[----:B------:R-:W-:Y:S01]  /*7420*/  IMAD.MOV.U32 R40, RZ, RZ, RZ ;  /* 0x000000ffff287224 */ /* 0x000fe200078e00ff */
[----:B------:R-:W-:Y:S01]  /*7430*/  SEL R38, RZ, 0xe0, P0 ;  /* 0x000000e0ff267807 */ /* 0x000fe20000000000 */
[----:B------:R-:W-:Y:S01]  /*7440*/  IMAD.U32 R100, RZ, RZ, UR52 ;  /* 0x00000034ff647e24 */ /* 0x000fe2000f8e00ff */
[----:B------:R-:W-:Y:S01]  /*7450*/  P2R R103, PR, RZ, 0x8 ;  /* 0x00000008ff677803 */ /* 0x000fe20000000000 */
[----:B------:R3:W2:Y:S01]  /*7460*/  SYNCS.PHASECHK.TRANS64.TRYWAIT P1, [UR47+0xa0], R0 ;  /* 0x0000a000ff0075a7 */ /* 0x0006a2000802112f */
[----:B------:R-:W-:Y:S02]  /*7470*/  IMAD R37, R3, 0xe0, R2 ;  /* 0x000000e003257824 */ /* 0x000fe400078e0202 */
[----:B------:R-:W-:Y:S02]  /*7480*/  IMAD.IADD R108, R107, 0x1, R98 ;  /* 0x000000016b6c7824 */ /* 0x000fe400078e0262 */
[----:B------:R-:W-:Y:S01]  /*7490*/  IMAD.IADD R106, R98, 0x1, R105 ;  /* 0x00000001626a7824 */ /* 0x000fe200078e0269 */
[----:B-1----:R-:W-:Y:S01]  /*74a0*/  @P5 SEL R101, RZ, 0x1, !P2 ;  /* 0x00000001ff655807 */ /* 0x002fe20005000000 */
[----:B---3--:R-:W-:Y:S06]  /*74b0*/  @!P5 BRA `(.L_x_89) ;  /* 0x000000040000d947 */ /* 0x008fec0003800000 */
[----:B------:R-:W-:Y:S01]  /*74c0*/  HFMA2 R42, -RZ, RZ, 0, 0 ;  /* 0x00000000ff2a7431 */ /* 0x000fe200000001ff */
[----:B------:R-:W-:Y:S01]  /*74d0*/  ISETP.NE.AND P0, PT, R101, RZ, PT ;  /* 0x000000ff6500720c */ /* 0x000fe20003f05270 */
[----:B------:R-:W-:Y:S01]  /*74e0*/  IMAD.MOV.U32 R40, RZ, RZ, RZ ;  /* 0x000000ffff287224 */ /* 0x000fe200078e00ff */
[----:B------:R-:W-:Y:S11]  /*74f0*/  BSSY B0, `(.L_x_90) ;  /* 0x0000005000007945 */ /* 0x000ff60003800000 */
[----:B------:R-:W-:Y:S05]  /*7500*/  @P0 BRA `(.L_x_91) ;  /* 0x00000000000c0947 */ /* 0x000fea0003800000 */
[----:B------:R-:W-:Y:S04]  /*7510*/  SHF.L.U32 R3, R102, 0x1f, RZ ;  /* 0x0000001f66037819 */ /* 0x000fe800000006ff */
[----:B------:R-:W1:Y:S02]  /*7520*/  SYNCS.PHASECHK.TRANS64.TRYWAIT P0, [R4+URZ+0x40], R3 ;  /* 0x00004003040075a7 */ /* 0x000e6400080011ff */
[----:B-1----:R-:W-:Y:S05]  /*7530*/  @!P0 BRA `(.L_x_92) ;  /* 0x0000008400888947 */ /* 0x002fea0003800000 */
.L_x_91:
[----:B------:R-:W-:Y:S05]  /*7540*/  BSYNC B0 ;  /* 0x0000000000007941 */ /* 0x000fea0003800000 */
.L_x_90:
[----:B------:R-:W-:Y:S01]  /*7550*/  ISETP.NE.AND P0, PT, R103, RZ, PT ;  /* 0x000000ff6700720c */ /* 0x000fe20003f05270 */
[----:B------:R-:W-:Y:S01]  /*7560*/  IMAD.MOV.U32 R43, RZ, RZ, RZ ;  /* 0x000000ffff2b7224 */ /* 0x000fe200078e00ff */
[----:B------:R-:W-:Y:S02]  /*7570*/  CS2R R44, SRZ ;  /* 0x00000000002c7805 */ /* 0x000fe4000001ff00 */
        /* <DEDUP_REMOVED lines=9> */
[----:B------:R-:W-:Y:S01]  /*7610*/  CS2R R64, SRZ ;  /* 0x0000000000407805 */ /* 0x000fe2000001ff00 */
[----:B------:R3:W1:Y:S01]  /*7620*/  @P0 LDS R40, [R107] ;  /* 0x000000006b280984 */ /* 0x0006620000000800 */
[----:B------:R-:W-:Y:S02]  /*7630*/  CS2R R66, SRZ ;  /* 0x0000000000427805 */ /* 0x000fe4000001ff00 */
[----:B------:R-:W-:Y:S02]  /*7640*/  CS2R R68, SRZ ;  /* 0x0000000000447805 */ /* 0x000fe4000001ff00 */
[----:B------:R-:W-:Y:S01]  /*7650*/  CS2R R70, SRZ ;  /* 0x0000000000467805 */ /* 0x000fe2000001ff00 */
[----:B------:R3:W1:Y:S01]  /*7660*/  @P0 LDS R42, [R108] ;  /* 0x000000006c2a0984 */ /* 0x0006620000000800 */
[----:B------:R-:W-:Y:S01]  /*7670*/  IMAD.MOV.U32 R72, RZ, RZ, RZ ;  /* 0x000000ffff487224 */ /* 0x000fe200078e00ff */
[----:B------:R-:W-:Y:S02]  /*7680*/  UIADD3 UR4, UPT, UPT, UR52, 0x1, URZ ;  /* 0x0000000134047890 */ /* 0x000fe4000fffe0ff */
[----:B------:R3:W1:Y:S02]  /*7690*/  @P0 LDS R43, [R105] ;  /* 0x00000000692b0984 */ /* 0x0006640000000800 */
[----:B------:R-:W-:Y:S02]  /*76a0*/  UISETP.NE.AND UP0, UPT, UR4, 0x3, UPT ;  /* 0x000000030400788c */ /* 0x000fe4000bf05270 */
[----:B------:R3:W1:Y:S02]  /*76b0*/  @P0 LDS R44, [R106] ;  /* 0x000000006a2c0984 */ /* 0x0006640000000800 */
[----:B------:R-:W-:Y:S02]  /*76c0*/  USEL UR5, URZ, 0x1, UP0 ;  /* 0x00000001ff057887 */ /* 0x000fe40008000000 */
[----:B------:R3:W1:Y:S01]  /*76d0*/  @P0 LDS R45, [R107+0x200] ;  /* 0x000200006b2d0984 */ /* 0x0006620000000800 */
[----:B------:R-:W-:Y:S03]  /*76e0*/  USEL UR4, UR4, URZ, UP0 ;  /* 0x000000ff04047287 */ /* 0x000fe60008000000 */
[----:B------:R3:W1:Y:S01]  /*76f0*/  @P0 LDS R46, [R108+0x200] ;  /* 0x000200006c2e0984 */ /* 0x0006620000000800 */
[----:B------:R-:W-:Y:S02]  /*7700*/  LOP3.LUT R102, R102, UR5, RZ, 0x3c, !PT ;  /* 0x0000000566667c12 */ /* 0x000fe4000f8e3cff */
[----:B------:R-:W-:Y:S01]  /*7710*/  IMAD.U32 R100, RZ, RZ, UR4 ;  /* 0x00000004ff647e24 */ /* 0x000fe2000f8e00ff */
[----:B------:R3:W1:Y:S04]  /*7720*/  @P0 LDS R47, [R105+0x200] ;  /* 0x00020000692f0984 */ /* 0x0006680000000800 */
        /* <DEDUP_REMOVED lines=24> */
[----:B------:R3:W1:Y:S02]  /*78b0*/  @P0 LDS R72, [R106+0xe00] ;  /* 0x000e00006a480984 */ /* 0x0006640000000800 */
.L_x_89:
[----:B------:R-:W-:Y:S05]  /*78c0*/  BSYNC B1 ;  /* 0x0000000000017941 */ /* 0x000fea0003800000 */
.L_x_88:
[----:B------:R-:W-:Y:S05]  /*78d0*/  IMAD.IADD R39, R37, 0x1, R38 ;  /* 0x0000000125277824 */ /* 0x000fea00078e0226 */
[----:B-1----:R-:W-:Y:S04]  /*78e0*/  SHF.R.U32.HI R3, RZ, 0x15, R39 ;  /* 0x00000015ff037819 */ /* 0x002fe80000011627 */
[----:B------:R-:W-:Y:S01]  /*78f0*/  LOP3.LUT P0, RZ, R3, 0x3, R80, 0x48, !PT ;  /* 0x0000000303ff7812 */ /* 0x000fe20007804850 */
[----:B------:R-:W-:Y:S01]  /*7900*/  @!UPT UIADD3 URZ, UPT, UPT, URZ, URZ, URZ ;  /* 0x000000fffffff290 */ /* 0x000fe2000fffe0ff */
[----:B--2---:R-:W-:Y:S11]  /*7910*/  @P1 BRA `(.L_x_93) ;  /* 0x0000000000081947 */ /* 0x004ff60003800000 */
[----:B------:R-:W1:Y:S02]  /*7920*/  SYNCS.PHASECHK.TRANS64.TRYWAIT P1, [UR47+0xa0], R0 ;  /* 0x0000a000ff0075a7 */ /* 0x000e64000802112f */
[----:B-1----:R-:W-:Y:S05]  /*7930*/  @!P1 BRA `(.L_x_94) ;  /* 0x00000080009c9947 */ /* 0x002fea0003800000 */
.L_x_93:
[----:B------:R-:W-:Y:S05]  /*7940*/  @!P0 BRA `(.L_x_95) ;  /* 0x0000000000408947 */ /* 0x000fea0003800000 */
[----:B------:R-:W2:Y:S01]  /*7950*/  LDCU.64 UR8, c[0x4][0x70] ;  /* 0x01000e00ff0877ac */ /* 0x000ea20008000a00 */
[----:B------:R-:W-:Y:S01]  /*7960*/  MOV R15, 0x0 ;  /* 0x00000000000f7802 */ /* 0x000fe20000000f00 */
[----:B------:R-:W-:Y:S02]  /*7970*/  HFMA2 R12, -RZ, RZ, 0, 5.9604644775390625e-08 ;  /* 0x00000001ff0c7431 */ /* 0x000fe400000001ff */
[----:B------:R-:W-:Y:S02]  /*7980*/  IMAD.MOV.U32 R8, RZ, RZ, 0x192 ;  /* 0x00000192ff087424 */ /* 0x000fe400078e00ff */
[----:B------:R-:W-:Y:S01]  /*7990*/  IMAD.MOV.U32 R13, RZ, RZ, RZ ;  /* 0x000000ffff0d7224 */ /* 0x000fe200078e00ff */
[----:B------:R-:W5:Y:S01]  /*79a0*/  LDCU.64 UR6, c[0x4][0x78] ;  /* 0x01000f00ff0677ac */ /* 0x000f620008000a00 */
[----:B------:R-:W1:Y:S01]  /*79b0*/  LDC.64 R14, c[0x4][R15] ;  /* 0x010000000f0e7b82 */ /* 0x000e620000000a00 */
[----:B------:R-:W3:Y:S01]  /*79c0*/  LDCU.64 UR4, c[0x4][0x10] ;  /* 0x01000200ff0477ac */ /* 0x000ee20008000a00 */
[----:B--2---:R-:W-:Y:S01]  /*79d0*/  MOV R5, UR9 ;  /* 0x0000000900057c02 */ /* 0x004fe20008000f00 */
[----:B------:R-:W-:Y:S01]  /*79e0*/  IMAD.U32 R4, RZ, RZ, UR8 ;  /* 0x00000008ff047e24 */ /* 0x000fe2000f8e00ff */
[----:B-----5:R-:W-:Y:S01]  /*79f0*/  MOV R7, UR7 ;  /* 0x0000000700077c02 */ /* 0x020fe20008000f00 */
[----:B------:R-:W-:Y:S01]  /*7a00*/  IMAD.U32 R6, RZ, RZ, UR6 ;  /* 0x00000006ff067e24 */ /* 0x000fe2000f8e00ff */
[----:B---3--:R-:W-:Y:S01]  /*7a10*/  MOV R11, UR5 ;  /* 0x00000005000b7c02 */ /* 0x008fe20008000f00 */
[----:B------:R-:W-:Y:S02]  /*7a20*/  IMAD.U32 R10, RZ, RZ, UR4 ;  /* 0x00000004ff0a7e24 */ /* 0x000fe4000f8e00ff */
[----:B------:R-:W-:Y:S07]  /*7a30*/  LEPC R20, `(.L_x_95) ;  /* 0x000000001014794e */ /* 0x000fee0000000000 */
[----:B-1--4-:R-:W-:Y:S05]  /*7a40*/  CALL.ABS.NOINC R14 ;  /* 0x000000000e007343 */ /* 0x012fea0003c00000 */
.L_x_95:
[----:B------:R-:W-:Y:S05]  /*7a50*/  WARPSYNC.ALL ;  /* 0x0000000000007948 */ /* 0x000fea0003800000 */
[----:B------:R-:W-:Y:S01]  /*7a60*/  R2UR UR4, R39 ;  /* 0x00000000270472ca */ /* 0x000fe200000e0000 */
[----:B------:R-:W-:Y:S01]  /*7a70*/  BSSY.RECONVERGENT B0, `(.L_x_96) ;  /* 0x0000088000007945 */ /* 0x000fe20003800200 */
[----:B------:R-:W-:Y:S11]  /*7a80*/  ISETP.NE.AND P0, PT, R93, RZ, PT ;  /* 0x000000ff5d00720c */ /* 0x000ff60003f05270 */
[----:B------:R-:W2:Y:S01]  /*7a90*/  LDTM.x32 R4, tmem[UR4] ;  /* 0x00000004000479ee */ /* 0x000ea200082c0000 */
[----:B------:R-:W-:Y:S01]  /*7aa0*/  UIADD3 UR4, UPT, UPT, UR47, 0xa8, URZ ;  /* 0x000000a82f047890 */ /* 0x000fe2000fffe0ff */
[----:B------:R-:W-:Y:S03]  /*7ab0*/  NOP ;  /* 0x0000000000007918 */ /* 0x000fe60000000000 */
[----:B------:R-:W-:Y:S09]  /*7ac0*/  UPRMT UR4, UR40, 0x654, UR4 ;  /* 0x0000065428047896 */ /* 0x000ff20008000004 */
[----:B--2---:R-:W-:Y:S01]  /*7ad0*/  SYNCS.ARRIVE.TRANS64.RED.A1T0 RZ, [UR4], RZ ;  /* 0x000000ffffff79a7 */ /* 0x004fe20008100404 */
[C---:B------:R-:W-:Y:S01]  /*7ae0*/  FMUL R4, R36.reuse, R4 ;  /* 0x0000000424047220 */ /* 0x040fe20000400000 */
[C---:B------:R-:W-:Y:S01]  /*7af0*/  FMUL R5, R36.reuse, R5 ;  /* 0x0000000524057220 */ /* 0x040fe20000400000 */
[C---:B------:R-:W-:Y:S01]  /*7b00*/  FMUL R6, R36.reuse, R6 ;  /* 0x0000000624067220 */ /* 0x040fe20000400000 */
[C---:B------:R-:W-:Y:S01]  /*7b10*/  FMUL R7, R36.reuse, R7 ;  /* 0x0000000724077220 */ /* 0x040fe20000400000 */
[C---:B------:R-:W-:Y:S01]  /*7b20*/  FFMA R4, R41.reuse, R40, R4 ;  /* 0x0000002829047223 */ /* 0x040fe20000000004 */
[C---:B------:R-:W-:Y:S01]  /*7b30*/  FFMA R5, R41.reuse, R42, R5 ;  /* 0x0000002a29057223 */ /* 0x040fe20000000005 */
[C---:B------:R-:W-:Y:S01]  /*7b40*/  FFMA R6, R41.reuse, R43, R6 ;  /* 0x0000002b29067223 */ /* 0x040fe20000000006 */
[C---:B------:R-:W-:Y:S01]  /*7b50*/  FFMA R7, R41.reuse, R44, R7 ;  /* 0x0000002c29077223 */ /* 0x040fe20000000007 */
[C---:B------:R-:W-:Y:S01]  /*7b60*/  FMUL R8, R36.reuse, R8 ;  /* 0x0000000824087220 */ /* 0x040fe20000400000 */
[----:B------:R2:W-:Y:S01]  /*7b70*/  STS [R107], R4 ;  /* 0x000000046b007388 */ /* 0x0005e20000000800 */
[C---:B------:R-:W-:Y:S01]  /*7b80*/  FMUL R9, R36.reuse, R9 ;  /* 0x0000000924097220 */ /* 0x040fe20000400000 */
[C---:B------:R-:W-:Y:S01]  /*7b90*/  FMUL R10, R36.reuse, R10 ;  /* 0x0000000a240a7220 */ /* 0x040fe20000400000 */
[C---:B------:R-:W-:Y:S01]  /*7ba0*/  FFMA R8, R41.reuse, R45, R8 ;  /* 0x0000002d29087223 */ /* 0x040fe20000000008 */
[----:B------:R2:W-:Y:S01]  /*7bb0*/  STS [R108], R5 ;  /* 0x000000056c007388 */ /* 0x0005e20000000800 */
        /* <DEDUP_REMOVED lines=11> */
[----:B------:R2:W-:Y:S01]  /*7c70*/  STS [R107+0x200], R8 ;  /* 0x000200086b007388 */ /* 0x0005e20000000800 */
[C---:B------:R-:W-:Y:S01]  /*7c80*/  FMUL R15, R36.reuse, R15 ;  /* 0x0000000f240f7220 */ /* 0x040fe20000400000 */
[C---:B------:R-:W-:Y:S01]  /*7c90*/  FMUL R16, R36.reuse, R16 ;  /* 0x0000001024107220 */ /* 0x040fe20000400000 */
[C---:B------:R-:W-:Y:S01]  /*7ca0*/  FFMA R14, R41.reuse, R51, R14 ;  /* 0x00000033290e7223 */ /* 0x040fe2000000000e */
[----:B------:R2:W-:Y:S01]  /*7cb0*/  STS [R108+0x200], R9 ;  /* 0x000200096c007388 */ /* 0x0005e20000000800 */
        /* <DEDUP_REMOVED lines=50> */
[----:B------:R-:W-:Y:S01]  /*7fe0*/  FMUL R35, R36, R35 ;  /* 0x0000002324237220 */ /* 0x000fe20000400000 */
[----:B------:R2:W-:Y:S03]  /*7ff0*/  STS [R105+0x800], R22 ;  /* 0x0008001669007388 */ /* 0x0005e60000000800 */
[----:B------:R-:W-:Y:S01]  /*8000*/  FFMA R35, R41, R72, R35 ;  /* 0x0000004829237223 */ /* 0x000fe20000000023 */
[----:B------:R2:W-:Y:S04]  /*8010*/  STS [R106+0x800], R23 ;  /* 0x000800176a007388 */ /* 0x0005e80000000800 */
        /* <DEDUP_REMOVED lines=11> */
[----:B------:R2:W-:Y:S01]  /*80d0*/  STS [R106+0xe00], R35 ;  /* 0x000e00236a007388 */ /* 0x0005e20000000800 */
[----:B------:R-:W-:Y:S01]  /*80e0*/  @!PT LDS RZ, [RZ] ;  /* 0x00000000fffff984 */ /* 0x000fe20000000800 */
[----:B------:R-:W-:Y:S01]  /*80f0*/  @!PT LDS RZ, [RZ] ;  /* 0x00000000fffff984 */ /* 0x000fe20000000800 */
[----:B------:R-:W-:Y:S01]  /*8100*/  @!PT LDS RZ, [RZ] ;  /* 0x00000000fffff984 */ /* 0x000fe20000000800 */
[----:B------:R-:W-:Y:S01]  /*8110*/  @!PT LDS RZ, [RZ] ;  /* 0x00000000fffff984 */ /* 0x000fe20000000800 */
[----:B------:R5:W-:Y:S06]  /*8120*/  MEMBAR.ALL.CTA ;  /* 0x0000000000007992 */ /* 0x000bec0000008000 */
[----:B-----5:R-:W5:Y:S02]  /*8130*/  FENCE.VIEW.ASYNC.S ;  /* 0x00000000000073c6 */ /* 0x020f640000000000 */
[----:B-----5:R-:W-:Y:S06]  /*8140*/  BAR.SYNC.DEFER_BLOCKING 0x1, 0x80 ;  /* 0x0042000000007b1d */ /* 0x020fec0000010000 */
[----:B------:R-:W-:Y:S05]  /*8150*/  @P0 BRA `(.L_x_97) ;  /* 0x0000000000640947 */ /* 0x000fea0003800000 */
[----:B------:R-:W-:Y:S01]  /*8160*/  R2UR UR6, R104 ;  /* 0x00000000680672ca */ /* 0x000fe200000e0000 */
[----:B------:R-:W-:Y:S01]  /*8170*/  UIADD3 UR4, UP0, UPT, UR58, 0x880, URZ ;  /* 0x000008803a047890 */ /* 0x000fe2000ff1e0ff */
[----:B------:R-:W-:Y:S01]  /*8180*/  R2UR UR7, R38 ;  /* 0x00000000260772ca */ /* 0x000fe200000e0000 */
[----:B------:R-:W-:Y:S01]  /*8190*/  UMOV UR51, UR36 ;  /* 0x0000002400337c82 */ /* 0x000fe20008000000 */
[----:B------:R-:W-:Y:S02]  /*81a0*/  UIADD3 UR17, UPT, UPT, UR49, 0x20, URZ ;  /* 0x0000002031117890 */ /* 0x000fe4000fffe0ff */
[----:B------:R-:W-:Y:S01]  /*81b0*/  UIADD3.X UR5, UPT, UPT, URZ, UR59, URZ, UP0, !UPT ;  /* 0x0000003bff057290 */ /* 0x000fe200087fe4ff */
[----:B------:R-:W-:Y:S01]  /*81c0*/  UMOV UR19, UR36 ;  /* 0x0000002400137c82 */ /* 0x000fe20008000000 */
[----:B------:R-:W-:Y:S01]  /*81d0*/  UIADD3 UR13, UPT, UPT, UR49, 0x40, URZ ;  /* 0x00000040310d7890 */ /* 0x000fe2000fffe0ff */
[----:B------:R-:W-:Y:S01]  /*81e0*/  UMOV UR15, UR36 ;  /* 0x00000024000f7c82 */ /* 0x000fe20008000000 */
[----:B------:R-:W-:Y:S03]  /*81f0*/  UIADD3 UR9, UPT, UPT, UR49, 0x60, URZ ;  /* 0x0000006031097890 */ /* 0x000fe6000fffe0ff */
[----:B------:R-:W-:Y:S02]  /*8200*/  UIADD3 UR6, UPT, UPT, UR47, UR6, URZ ;  /* 0x000000062f067290 */ /* 0x000fe4000fffe0ff */
[----:B------:R-:W-:Y:S02]  /*8210*/  UIADD3 UR50, UPT, UPT, UR54, UR7, URZ ;  /* 0x0000000736327290 */ /* 0x000fe4000fffe0ff */
[----:B------:R-:W-:Y:S02]  /*8220*/  UIADD3 UR48, UPT, UPT, UR6, 0x200, URZ ;  /* 0x0000020006307890 */ /* 0x000fe4000fffe0ff */
[----:B------:R-:W-:Y:S02]  /*8230*/  UIADD3 UR16, UPT, UPT, UR6, 0x1200, URZ ;  /* 0x0000120006107890 */ /* 0x000fe4000fffe0ff */
[----:B------:R-:W-:Y:S01]  /*8240*/  UIADD3 UR12, UPT, UPT, UR6, 0x2200, URZ ;  /* 0x00002200060c7890 */ /* 0x000fe2000fffe0ff */
[----:B------:R-:W-:Y:S01]  /*8250*/  UMOV UR18, UR50 ;  /* 0x0000003200127c82 */ /* 0x000fe20008000000 */
[----:B------:R-:W-:Y:S01]  /*8260*/  UMOV UR14, UR50 ;  /* 0x00000032000e7c82 */ /* 0x000fe20008000000 */
[----:B------:R-:W-:Y:S02]  /*8270*/  UIADD3 UR8, UPT, UPT, UR6, 0x3200, URZ ;  /* 0x0000320006087890 */ /* 0x000fe4000fffe0ff */
[----:B------:R1:W-:Y:S01]  /*8280*/  UTMASTG.3D [UR48], [UR4] ;  /* 0x00000030040073b5 */ /* 0x0003e20008010000 */
[----:B------:R-:W-:Y:S01]  /*8290*/  UMOV UR11, UR36 ;  /* 0x00000024000b7c82 */ /* 0x000fe20008000000 */
[----:B------:R-:W-:Y:S01]  /*82a0*/  UMOV UR10, UR50 ;  /* 0x00000032000a7c82 */ /* 0x000fe20008000000 */
[----:B------:R1:W-:Y:S01]  /*82b0*/  UTMASTG.3D [UR16], [UR4] ;  /* 0x00000010040073b5 */ /* 0x0003e20008010000 */
[----:B------:R1:W-:Y:S03]  /*82c0*/  UTMASTG.3D [UR12], [UR4] ;  /* 0x0000000c040073b5 */ /* 0x0003e60008010000 */
[----:B------:R1:W-:Y:S02]  /*82d0*/  UTMASTG.3D [UR8], [UR4] ;  /* 0x00000008040073b5 */ /* 0x0003e40008010000 */
[----:B-1----:R0:W-:Y:S02]  /*82e0*/  UTMACMDFLUSH ;  /* 0x00000000000079b7 */ /* 0x0021e40000000000 */
.L_x_97:
[----:B------:R-:W-:Y:S05]  /*82f0*/  BSYNC.RECONVERGENT B0 ;  /* 0x0000000000007941 */ /* 0x000fea0003800200 */
.L_x_96:
[----:B------:R-:W-:Y:S01]  /*8300*/  UIADD3 UR48, UPT, UPT, UR52, 0x1, URZ ;  /* 0x0000000134307890 */ /* 0x000fe2000fffe0ff */
[----:B------:R-:W-:Y:S03]  /*8310*/  BSSY.RECONVERGENT B0, `(.L_x_98) ;  /* 0x0000005000007945 */ /* 0x000fe60003800200 */
[----:B------:R-:W-:Y:S04]  /*8320*/  UISETP.NE.AND UP0, UPT, UR48, 0x3, UPT ;  /* 0x000000033000788c */ /* 0x000fe8000bf05270 */
[----:B------:R-:W-:Y:S01]  /*8330*/  USEL UR46, UR48, URZ, UP0 ;  /* 0x000000ff302e7287 */ /* 0x000fe20008000000 */
[----:B------:R-:W-:Y:S11]  /*8340*/  @P0 BRA `(.L_x_99) ;  /* 0x0000000000040947 */ /* 0x000ff60003800000 */
[----:B------:R-:W-:Y:S04]  /*8350*/  DEPBAR.LE SB0, 0x1 ;  /* 0x000080400000791a */ /* 0x000fe80000000000 */
.L_x_99:
[----:B------:R-:W-:Y:S05]  /*8360*/  BSYNC.RECONVERGENT B0 ;  /* 0x0000000000007941 */ /* 0x000fea0003800200 */
.L_x_98:
[----:B------:R-:W-:Y:S01]  /*8370*/  BAR.SYNC.DEFER_BLOCKING 0x1, 0x80 ;  /* 0x0042000000007b1d */ /* 0x000fe20000010000 */
[----:B------:R-:W-:Y:S01]  /*8380*/  ISETP.NE.AND P1, PT, R97, RZ, PT ;  /* 0x000000ff6100720c */ /* 0x000fe20003f25270 */
[----:B------:R-:W-:Y:S01]  /*8390*/  UISETP.NE.AND UP0, UPT, UR55, URZ, UPT ;  /* 0x000000ff3700728c */ /* 0x000fe2000bf05270 */
[----:B--2---:R-:W-:Y:S11]  /*83a0*/  LEA R5, R100, UR47, 0x3 ;  /* 0x0000002f64057c11 */ /* 0x004ff6000f8e18ff */
[----:B------:R-:W-:Y:S01]  /*83b0*/  @P1 SHF.L.U32 R4, R102, 0x1f, RZ ;  /* 0x0000001f66041819 */ /* 0x000fe200000006ff */
[----:B------:R-:W-:Y:S06]  /*83c0*/  BRA.U !UP0, `(.L_x_100) ;  /* 0x0000000108247547 */ /* 0x000fec000b800000 */
[----:B-1----:R-:W1:Y:S01]  /*83d0*/  S2R R0, SR_CgaCtaId ;  /* 0x0000000000007919 */ /* 0x002e620000008800 */
[----:B------:R-:W-:Y:S01]  /*83e0*/  IMAD.U32 R3, RZ, RZ, UR53 ;  /* 0x00000035ff037e24 */ /* 0x000fe2000f8e00ff */
[----:B------:R-:W-:Y:S04]  /*83f0*/  UIADD3 UR4, UPT, UPT, UR53, 0x1, URZ ;  /* 0x0000000135047890 */ /* 0x000fe8000fffe0ff */
[----:B------:R-:W-:Y:S01]  /*8400*/  @P1 LEA R3, R3, UR47, 0x3 ;  /* 0x0000002f03031c11 */ /* 0x000fe2000f8e18ff */
[----:B------:R-:W-:Y:S04]  /*8410*/  UISETP.NE.AND UP0, UPT, UR4, 0x3, UPT ;  /* 0x000000030400788c */ /* 0x000fe8000bf05270 */
[----:B------:R-:W-:Y:S01]  /*8420*/  @P1 VIADD R3, R3, 0x58 ;  /* 0x0000005803031836 */ /* 0x000fe20000000000 */
[----:B------:R-:W-:Y:S04]  /*8430*/  USEL UR53, UR4, URZ, UP0 ;  /* 0x000000ff04357287 */ /* 0x000fe80008000000 */
[----:B-1----:R-:W-:Y:S04]  /*8440*/  @P1 PRMT R0, R0, 0x654, R3 ;  /* 0x0000065400001816 */ /* 0x002fe80000000003 */
[----:B------:R2:W-:Y:S04]  /*8450*/  @P1 SYNCS.ARRIVE.TRANS64.RED.A1T0 RZ, [R0+URZ], RZ ;  /* 0x000000ff00ff19a7 */ /* 0x0005e800081004ff */
.L_x_100:
[----:B------:R-:W5:Y:S01]  /*8460*/  @P1 SYNCS.PHASECHK.TRANS64.TRYWAIT P0, [R5+URZ+0x40], R4 ;  /* 0x00004004050015a7 */ /* 0x000f6200080011ff */
[----:B------:R-:W-:Y:S01]  /*8470*/  UISETP.NE.AND UP0, UPT, UR37, URZ, UPT ;  /* 0x000000ff2500728c */ /* 0x000fe2000bf05270 */
[----:B------:R-:W-:Y:S01]  /*8480*/  BSSY B1, `(.L_x_101) ;  /* 0x0000038000017945 */ /* 0x000fe20003800000 */
[----:B------:R-:W-:Y:S02]  /*8490*/  UMOV UR4, 0xc0 ;  /* 0x000000c000047882 */ /* 0x000fe40000000000 */
[----:B------:R-:W-:Y:S01]  /*84a0*/  USEL UR40, UR4, 0x20, !UP0 ;  /* 0x0000002004287887 */ /* 0x000fe2000c000000 */
[----:B-----5:R-:W-:Y:S01]  /*84b0*/  @P1 SEL R101, RZ, 0x1, !P0 ;  /* 0x00000001ff651807 */ /* 0x020fe20004000000 */
[----:B------:R-:W-:Y:S10]  /*84c0*/  @!P1 BRA `(.L_x_102) ;  /* 0x0000000000cc9947 */ /* 0x000ff40003800000 */
[----:B------:R-:W-:Y:S01]  /*84d0*/  ISETP.NE.AND P1, PT, R103, RZ, PT ;  /* 0x000000ff6700720c */ /* 0x000fe20003f25270 */
[----:B------:R-:W-:Y:S01]  /*84e0*/  BSSY B0, `(.L_x_103) ;  /* 0x0000008000007945 */ /* 0x000fe20003800000 */
[----:B------:R-:W-:Y:S11]  /*84f0*/  ISETP.NE.AND P0, PT, R101, RZ, PT ;  /* 0x000000ff6500720c */ /* 0x000ff60003f05270 */
[----:B------:R-:W-:Y:S04]  /*8500*/  @P1 IMAD R4, R100, 0x4000, R91 ;  /* 0x0000400064041824 */ /* 0x000fe800078e025b */
[----:B-1----:R-:W-:Y:S01]  /*8510*/  @P1 IMAD.IADD R3, R98, 0x1, R4 ;  /* 0x0000000162031824 */ /* 0x002fe200078e0204 */
[----:B------:R-:W-:Y:S06]  /*8520*/  @P0 BRA `(.L_x_104) ;  /* 0x00000000000c0947 */ /* 0x000fec0003800000 */
[----:B--2---:R-:W-:Y:S04]  /*8530*/  SHF.L.U32 R0, R102, 0x1f, RZ ;  /* 0x0000001f66007819 */ /* 0x004fe800000006ff */
[----:B------:R-:W1:Y:S02]  /*8540*/  SYNCS.PHASECHK.TRANS64.TRYWAIT P0, [R5+URZ+0x40], R0 ;  /* 0x00004000050075a7 */ /* 0x000e6400080011ff */
[----:B-1----:R-:W-:Y:S05]  /*8550*/  @!P0 BRA `(.L_x_105) ;  /* 0x0000007400ac8947 */ /* 0x002fea0003800000 */
.L_x_104:
[----:B------:R-:W-:Y:S05]  /*8560*/  BSYNC B0 ;  /* 0x0000000000007941 */ /* 0x000fea0003800000 */
.L_x_103:
[----:B------:R-:W-:Y:S01]  /*8570*/  ISETP.NE.AND P0, PT, R103, RZ, PT ;  /* 0x000000ff6700720c */ /* 0x000fe20003f05270 */
[----:B------:R-:W-:Y:S11]  /*8580*/  VIADD R100, R100, 0x1 ;  /* 0x0000000164647836 */ /* 0x000ff60000000000 */
[----:B------:R-:W-:Y:S01]  /*8590*/  @!UPT UIADD3 URZ, UPT, UPT, URZ, URZ, URZ ;  /* 0x000000fffffff290 */ /* 0x000fe2000fffe0ff */
[----:B------:R-:W3:Y:S01]  /*85a0*/  @P0 LDS R42, [R3] ;  /* 0x00000000032a0984 */ /* 0x000ee20000000800 */
[----:B-1----:R-:W-:Y:S03]  /*85b0*/  @P0 IMAD.IADD R5, R99, 0x1, R4 ;  /* 0x0000000163050824 */ /* 0x002fe600078e0204 */
[----:B------:R-:W1:Y:S01]  /*85c0*/  @P0 LDS R46, [R3+0x200] ;  /* 0x00020000032e0984 */ /* 0x000e620000000800 */
[----:B--2---:R-:W-:Y:S03]  /*85d0*/  @P0 IMAD.IADD R0, R98, 0x1, R5 ;  /* 0x0000000162000824 */ /* 0x004fe600078e0205 */
[----:B------:R-:W2:Y:S04]  /*85e0*/  @P0 LDS R50, [R3+0x400] ;  /* 0x0004000003320984 */ /* 0x000ea80000000800 */
[----:B------:R-:W1:Y:S04]  /*85f0*/  @P0 LDS R54, [R3+0x600] ;  /* 0x0006000003360984 */ /* 0x000e680000000800 */
[----:B------:R-:W1:Y:S04]  /*8600*/  @P0 LDS R58, [R3+0x800] ;  /* 0x00080000033a0984 */ /* 0x000e680000000800 */
[----:B------:R-:W1:Y:S04]  /*8610*/  @P0 LDS R62, [R3+0xa00] ;  /* 0x000a0000033e0984 */ /* 0x000e680000000800 */
[----:B------:R-:W1:Y:S04]  /*8620*/  @P0 LDS R66, [R3+0xc00] ;  /* 0x000c000003420984 */ /* 0x000e680000000800 */
[----:B------:R5:W1:Y:S04]  /*8630*/  @P0 LDS R70, [R3+0xe00] ;  /* 0x000e000003460984 */ /* 0x000a680000000800 */
[----:B------:R1:W1:Y:S04]  /*8640*/  @P0 LDS R40, [R4] ;  /* 0x0000000004280984 */ /* 0x0002680000000800 */
[----:B------:R1:W1:Y:S04]  /*8650*/  @P0 LDS R45, [R4+0x200] ;  /* 0x00020000042d0984 */ /* 0x0002680000000800 */
[----:B------:R1:W1:Y:S04]  /*8660*/  @P0 LDS R49, [R4+0x400] ;  /* 0x0004000004310984 */ /* 0x0002680000000800 */
[----:B------:R1:W1:Y:S04]  /*8670*/  @P0 LDS R53, [R4+0x600] ;  /* 0x0006000004350984 */ /* 0x0002680000000800 */
[----:B------:R1:W1:Y:S04]  /*8680*/  @P0 LDS R57, [R4+0x800] ;  /* 0x0008000004390984 */ /* 0x0002680000000800 */
[----:B------:R1:W1:Y:S04]  /*8690*/  @P0 LDS R61, [R4+0xa00] ;  /* 0x000a0000043d0984 */ /* 0x0002680000000800 */
[----:B------:R1:W1:Y:S04]  /*86a0*/  @P0 LDS R65, [R4+0xc00] ;  /* 0x000c000004410984 */ /* 0x0002680000000800 */
        /* <DEDUP_REMOVED lines=16> */
[----:B------:R1:W1:Y:S01]  /*87b0*/  @P0 LDS R72, [R0+0xe00] ;  /* 0x000e000000480984 */ /* 0x0002620000000800 */
[C---:B------:R-:W-:Y:S04]  /*87c0*/  ISETP.NE.AND P0, PT, R100.reuse, 0x3, PT ;  /* 0x000000036400780c */ /* 0x040fe80003f05270 */
[----:B-----5:R-:W-:Y:S02]  /*87d0*/  SEL R3, RZ, 0x1, P0 ;  /* 0x00000001ff037807 */ /* 0x020fe40000000000 */
[----:B------:R-:W-:Y:S02]  /*87e0*/  SEL R100, R100, RZ, P0 ;  /* 0x000000ff64647207 */ /* 0x000fe40000000000 */
[----:B--23--:R-:W-:Y:S02]  /*87f0*/  LOP3.LUT R102, R102, R3, RZ, 0x3c, !PT ;  /* 0x0000000366667212 */ /* 0x00cfe400078e3cff */
.L_x_102:
[----:B------:R-:W-:Y:S05]  /*8800*/  BSYNC B1 ;  /* 0x0000000000017941 */ /* 0x000fea0003800000 */
.L_x_101:
[----:B------:R-:W-:Y:S05]  /*8810*/  VIADD R38, R37, UR40 ;  /* 0x0000002825267c36 */ /* 0x000fea0008000000 */
[----:B-1----:R-:W-:Y:S04]  /*8820*/  SHF.R.U32.HI R3, RZ, 0x15, R38 ;  /* 0x00000015ff037819 */ /* 0x002fe80000011626 */
[----:B------:R-:W-:Y:S11]  /*8830*/  LOP3.LUT P0, RZ, R3, 0x3, R80, 0x48, !PT ;  /* 0x0000000303ff7812 */ /* 0x000ff60007804850 */
[----:B------:R-:W-:Y:S02]  /*8840*/  @!UPT UIADD3 URZ, UPT, UPT, URZ, URZ, URZ ;  /* 0x000000fffffff290 */ /* 0x000fe4000fffe0ff */
[----:B------:R-:W-:Y:S05]  /*8850*/  @!P0 BRA `(.L_x_106) ;  /* 0x0000000000408947 */ /* 0x000fea0003800000 */
[----:B------:R-:W1:Y:S01]  /*8860*/  LDCU.64 UR8, c[0x4][0x70] ;  /* 0x01000e00ff0877ac */ /* 0x000e620008000a00 */
[----:B------:R-:W-:Y:S01]  /*8870*/  MOV R15, 0x0 ;  /* 0x00000000000f7802 */ /* 0x000fe20000000f00 */
[----:B------:R-:W-:Y:S02]  /*8880*/  HFMA2 R12, -RZ, RZ, 0, 5.9604644775390625e-08 ;  /* 0x00000001ff0c7431 */ /* 0x000fe400000001ff */
[----:B------:R-:W-:Y:S02]  /*8890*/  IMAD.MOV.U32 R8, RZ, RZ, 0x192 ;  /* 0x00000192ff087424 */ /* 0x000fe400078e00ff */
[----:B------:R-:W-:Y:S01]  /*88a0*/  IMAD.MOV.U32 R13, RZ, RZ, RZ ;  /* 0x000000ffff0d7224 */ /* 0x000fe200078e00ff */
[----:B------:R-:W5:Y:S01]  /*88b0*/  LDCU.64 UR6, c[0x4][0x78] ;  /* 0x01000f00ff0677ac */ /* 0x000f620008000a00 */
[----:B------:R-:W2:Y:S01]  /*88c0*/  LDC.64 R14, c[0x4][R15] ;  /* 0x010000000f0e7b82 */ /* 0x000ea20000000a00 */
[----:B------:R-:W3:Y:S01]  /*88d0*/  LDCU.64 UR4, c[0x4][0x10] ;  /* 0x01000200ff0477ac */ /* 0x000ee20008000a00 */
[----:B-1----:R-:W-:Y:S01]  /*88e0*/  MOV R5, UR9 ;  /* 0x0000000900057c02 */ /* 0x002fe20008000f00 */
[----:B------:R-:W-:Y:S01]  /*88f0*/  IMAD.U32 R4, RZ, RZ, UR8 ;  /* 0x00000008ff047e24 */ /* 0x000fe2000f8e00ff */
[----:B-----5:R-:W-:Y:S01]  /*8900*/  MOV R7, UR7 ;  /* 0x0000000700077c02 */ /* 0x020fe20008000f00 */
[----:B------:R-:W-:Y:S01]  /*8910*/  IMAD.U32 R6, RZ, RZ, UR6 ;  /* 0x00000006ff067e24 */ /* 0x000fe2000f8e00ff */
[----:B---3--:R-:W-:Y:S01]  /*8920*/  MOV R11, UR5 ;  /* 0x00000005000b7c02 */ /* 0x008fe20008000f00 */
[----:B------:R-:W-:Y:S02]  /*8930*/  IMAD.U32 R10, RZ, RZ, UR4 ;  /* 0x00000004ff0a7e24 */ /* 0x000fe4000f8e00ff */
[----:B------:R-:W-:Y:S07]  /*8940*/  LEPC R20, `(.L_x_106) ;  /* 0x000000001014794e */ /* 0x000fee0000000000 */
[----:B--2-4-:R-:W-:Y:S05]  /*8950*/  CALL.ABS.NOINC R14 ;  /* 0x000000000e007343 */ /* 0x014fea0003c00000 */
.L_x_106:
[----:B------:R-:W-:Y:S01]  /*8960*/  ISETP.NE.AND P0, PT, R93, RZ, PT ;  /* 0x000000ff5d00720c */ /* 0x000fe20003f05270 */
[----:B------:R-:W-:Y:S05]  /*8970*/  WARPSYNC.ALL ;  /* 0x0000000000007948 */ /* 0x000fea0003800000 */
[----:B------:R-:W1:Y:S01]  /*8980*/  S2R R39, SR_CgaCtaId ;  /* 0x0000000000277919 */ /* 0x000e620000008800 */
[----:B------:R-:W-:Y:S01]  /*8990*/  R2UR UR4, R38 ;  /* 0x00000000260472ca */ /* 0x000fe200000e0000 */
[----:B------:R-:W1:Y:S01]  /*89a0*/  S2UR UR51, SR_CgaCtaId ;  /* 0x00000000003379c3 */ /* 0x000e620000008800 */
[----:B------:R-:W-:Y:S11]  /*89b0*/  BSSY.RECONVERGENT B0, `(.L_x_107) ;  /* 0x0000087000007945 */ /* 0x000ff60003800200 */
[----:B------:R-:W5:Y:S01]  /*89c0*/  LDTM.x32 R4, tmem[UR4] ;  /* 0x00000004000479ee */ /* 0x000f6200082c0000 */
[----:B------:R-:W-:Y:S06]  /*89d0*/  USHF.L.U32 UR4, UR46, 0xe, URZ ;  /* 0x0000000e2e047899 */ /* 0x000fec00080006ff */
[----:B--2---:R-:W-:Y:S04]  /*89e0*/  IADD3 R0, PT, PT, R91, UR4, RZ ;  /* 0x000000045b007c10 */ /* 0x004fe8000fffe0ff */
[CC--:B------:R-:W-:Y:S02]  /*89f0*/  IADD3 R104, PT, PT, R98.reuse, R0.reuse, RZ ;  /* 0x0000000062687210 */ /* 0x0c0fe40007ffe0ff */
[----:B------:R-:W-:Y:S04]  /*8a00*/  IADD3 R3, PT, PT, R99, R0, RZ ;  /* 0x0000000063037210 */ /* 0x000fe80007ffe0ff */
[----:B------:R-:W-:Y:S01]  /*8a10*/  IADD3 R0, PT, PT, R98, R3, RZ ;  /* 0x0000000362007210 */ /* 0x000fe20007ffe0ff */
[C---:B-----5:R-:W-:Y:S01]  /*8a20*/  FMUL R4, R36.reuse, R4 ;  /* 0x0000000424047220 */ /* 0x060fe20000400000 */
        /* <DEDUP_REMOVED lines=8> */
[----:B------:R2:W-:Y:S01]  /*8ab0*/  STS [R91+UR4], R4 ;  /* 0x000000045b007988 */ /* 0x0005e20008000804 */
        /* <DEDUP_REMOVED lines=15> */
[----:B------:R2:W-:Y:S01]  /*8bb0*/  STS [R91+UR4+0x200], R8 ;  /* 0x000200085b007988 */ /* 0x0005e20008000804 */
        /* <DEDUP_REMOVED lines=58> */
[----:B------:R2:W-:Y:S04]  /*8f60*/  STS [R91+UR4+0xa00], R24 ;  /* 0x000a00185b007988 */ /* 0x0005e80008000804 */
[----:B------:R2:W-:Y:S04]  /*8f70*/  STS [R104+0xa00], R25 ;  /* 0x000a001968007388 */ /* 0x0005e80000000800 */
[----:B------:R2:W-:Y:S04]  /*8f80*/  STS [R3+0xa00], R26 ;  /* 0x000a001a03007388 */ /* 0x0005e80000000800 */
        /* <DEDUP_REMOVED lines=16> */
[----:B-1----:R-:W-:Y:S05]  /*9090*/  @P0 BRA `(.L_x_108) ;  /* 0x0000000000600947 */ /* 0x002fea0003800000 */
[----:B------:R-:W-:Y:S02]  /*90a0*/  UIADD3 UR6, UP0, UPT, UR58, 0x880, URZ ;  /* 0x000008803a067890 */ /* 0x000fe4000ff1e0ff */
[----:B------:R-:W-:Y:S02]  /*90b0*/  UIADD3 UR5, UPT, UPT, UR47, UR4, URZ ;  /* 0x000000042f057290 */ /* 0x000fe4000fffe0ff */
[----:B------:R-:W-:Y:S02]  /*90c0*/  UIADD3 UR10, UPT, UPT, UR54, UR40, URZ ;  /* 0x00000028360a7290 */ /* 0x000fe4000fffe0ff */
[----:B------:R-:W-:Y:S02]  /*90d0*/  UIADD3 UR8, UPT, UPT, UR5, 0x200, URZ ;  /* 0x0000020005087890 */ /* 0x000fe4000fffe0ff */
[----:B------:R-:W-:Y:S01]  /*90e0*/  UIADD3.X UR7, UPT, UPT, URZ, UR59, URZ, UP0, !UPT ;  /* 0x0000003bff077290 */ /* 0x000fe200087fe4ff */
[----:B------:R-:W-:Y:S01]  /*90f0*/  UMOV UR9, UR49 ;  /* 0x0000003100097c82 */ /* 0x000fe20008000000 */
[----:B------:R-:W-:Y:S01]  /*9100*/  UMOV UR11, UR36 ;  /* 0x00000024000b7c82 */ /* 0x000fe20008000000 */
[----:B------:R-:W-:Y:S02]  /*9110*/  UIADD3 UR21, UPT, UPT, UR49, 0x20, URZ ;  /* 0x0000002031157890 */ /* 0x000fe4000fffe0ff */
[----:B------:R-:W-:Y:S01]  /*9120*/  UIADD3 UR20, UPT, UPT, UR5, 0x1200, URZ ;  /* 0x0000120005147890 */ /* 0x000fe2000fffe0ff */
[----:B------:R-:W-:Y:S03]  /*9130*/  UMOV UR23, UR36 ;  /* 0x0000002400177c82 */ /* 0x000fe60008000000 */
[----:B------:R1:W-:Y:S01]  /*9140*/  UTMASTG.3D [UR8], [UR6] ;  /* 0x00000008060073b5 */ /* 0x0003e20008010000 */
[----:B------:R-:W-:Y:S01]  /*9150*/  UMOV UR22, UR10 ;  /* 0x0000000a00167c82 */ /* 0x000fe20008000000 */
[----:B------:R-:W-:Y:S02]  /*9160*/  UIADD3 UR17, UPT, UPT, UR49, 0x40, URZ ;  /* 0x0000004031117890 */ /* 0x000fe4000fffe0ff */
[----:B------:R-:W-:Y:S01]  /*9170*/  UIADD3 UR16, UPT, UPT, UR5, 0x2200, URZ ;  /* 0x0000220005107890 */ /* 0x000fe2000fffe0ff */
[----:B------:R-:W-:Y:S01]  /*9180*/  UMOV UR19, UR36 ;  /* 0x0000002400137c82 */ /* 0x000fe20008000000 */
[----:B------:R-:W-:Y:S01]  /*9190*/  UMOV UR18, UR10 ;  /* 0x0000000a00127c82 */ /* 0x000fe20008000000 */
[----:B------:R1:W-:Y:S01]  /*91a0*/  UTMASTG.3D [UR20], [UR6] ;  /* 0x00000014060073b5 */ /* 0x0003e20008010000 */
[----:B------:R-:W-:Y:S02]  /*91b0*/  UIADD3 UR13, UPT, UPT, UR49, 0x60, URZ ;  /* 0x00000060310d7890 */ /* 0x000fe4000fffe0ff */
[----:B------:R-:W-:Y:S01]  /*91c0*/  UIADD3 UR12, UPT, UPT, UR5, 0x3200, URZ ;  /* 0x00003200050c7890 */ /* 0x000fe2000fffe0ff */
[----:B------:R-:W-:Y:S01]  /*91d0*/  UMOV UR15, UR36 ;  /* 0x00000024000f7c82 */ /* 0x000fe20008000000 */
[----:B------:R-:W-:Y:S01]  /*91e0*/  UMOV UR14, UR10 ;  /* 0x0000000a000e7c82 */ /* 0x000fe20008000000 */
[----:B------:R1:W-:Y:S06]  /*91f0*/  UTMASTG.3D [UR16], [UR6] ;  /* 0x00000010060073b5 */ /* 0x0003ec0008010000 */
[----:B------:R1:W-:Y:S02]  /*9200*/  UTMASTG.3D [UR12], [UR6] ;  /* 0x0000000c060073b5 */ /* 0x0003e40008010000 */
[----:B-1----:R0:W-:Y:S02]  /*9210*/  UTMACMDFLUSH ;  /* 0x00000000000079b7 */ /* 0x0021e40000000000 */
.L_x_108:
[----:B------:R-:W-:Y:S05]  /*9220*/  BSYNC.RECONVERGENT B0 ;  /* 0x0000000000007941 */ /* 0x000fea0003800200 */
.L_x_107:
[----:B------:R-:W-:Y:S01]  /*9230*/  UIADD3 UR4, UPT, UPT, UR46, 0x1, URZ ;  /* 0x000000012e047890 */ /* 0x000fe2000fffe0ff */
[----:B------:R-:W-:Y:S01]  /*9240*/  ISETP.NE.AND P1, PT, R97, RZ, PT ;  /* 0x000000ff6100720c */ /* 0x000fe20003f25270 */
[----:B--2---:R-:W-:Y:S01]  /*9250*/  IMAD.U32 R0, RZ, RZ, UR53 ;  /* 0x00000035ff007e24 */ /* 0x004fe2000f8e00ff */
[----:B------:R-:W-:Y:S01]  /*9260*/  BSSY.RECONVERGENT B0, `(.L_x_109) ;  /* 0x0000008000007945 */ /* 0x000fe20003800200 */
[----:B------:R-:W-:Y:S04]  /*9270*/  UISETP.NE.AND UP0, UPT, UR4, 0x3, UPT ;  /* 0x000000030400788c */ /* 0x000fe8000bf05270 */
[----:B------:R-:W-:Y:S02]  /*9280*/  USEL UR46, UR4, URZ, UP0 ;  /* 0x000000ff042e7287 */ /* 0x000fe40008000000 */
[----:B------:R-:W-:Y:S04]  /*9290*/  UISETP.EQ.XOR UP0, UPT, UR48, 0x3, !UP0 ;  /* 0x000000033000788c */ /* 0x000fe8000c702a70 */
[----:B------:R-:W-:Y:S01]  /*92a0*/  UP2UR UR50, UPR, URZ, 0x1 ;  /* 0x00000001ff327883 */ /* 0x000fe20008000000 */
[----:B------:R-:W-:Y:S01]  /*92b0*/  @P1 LEA R0, R0, UR47, 0x3 ;  /* 0x0000002f00001c11 */ /* 0x000fe2000f8e18ff */
[----:B------:R-:W-:Y:S10]  /*92c0*/  @P0 BRA `(.L_x_110) ;  /* 0x0000000000040947 */ /* 0x000ff40003800000 */
[----:B------:R-:W-:Y:S04]  /*92d0*/  DEPBAR.LE SB0, 0x1 ;  /* 0x000080400000791a */ /* 0x000fe80000000000 */
.L_x_110:
[----:B------:R-:W-:Y:S05]  /*92e0*/  BSYNC.RECONVERGENT B0 ;  /* 0x0000000000007941 */ /* 0x000fea0003800200 */
.L_x_109:
[----:B------:R-:W-:Y:S01]  /*92f0*/  BAR.SYNC.DEFER_BLOCKING 0x1, 0x80 ;  /* 0x0042000000007b1d */ /* 0x000fe20000010000 */
[----:B------:R-:W-:Y:S01]  /*9300*/  @P1 VIADD R4, R0, 0x58 ;  /* 0x0000005800041836 */ /* 0x000fe20000000000 */
[----:B------:R-:W-:Y:S01]  /*9310*/  @P1 SHF.L.U32 R0, R102, 0x1f, RZ ;  /* 0x0000001f66001819 */ /* 0x000fe200000006ff */
[----:B------:R-:W-:Y:S02]  /*9320*/  UIADD3 UR5, UPT, UPT, UR53, 0x1, URZ ;  /* 0x0000000135057890 */ /* 0x000fe4000fffe0ff */
[----:B------:R-:W-:Y:S01]  /*9330*/  UISETP.NE.AND UP0, UPT, UR37, URZ, UPT ;  /* 0x000000ff2500728c */ /* 0x000fe2000bf05270 */
[----:B------:R-:W-:Y:S01]  /*9340*/  @P1 PRMT R39, R39, 0x654, R4 ;  /* 0x0000065427271816 */ /* 0x000fe20000000004 */
[----:B------:R-:W-:Y:S04]  /*9350*/  UISETP.NE.AND UP1, UPT, UR5, 0x3, UPT ;  /* 0x000000030500788c */ /* 0x000fe8000bf25270 */
[----:B------:R-:W-:Y:S01]  /*9360*/  USEL UR48, UR5, URZ, UP1 ;  /* 0x000000ff05307287 */ /* 0x000fe20008800000 */
[----:B------:R1:W-:Y:S01]  /*9370*/  @P1 SYNCS.ARRIVE.TRANS64.RED.A1T0 RZ, [R39+URZ], RZ ;  /* 0x000000ff27ff19a7 */ /* 0x0003e200081004ff */
[----:B------:R-:W-:Y:S01]  /*9380*/  UMOV UR4, 0x400 ;  /* 0x0000040000047882 */ /* 0x000fe20000000000 */
[----:B------:R-:W-:Y:S01]  /*9390*/  BSSY B1, `(.L_x_111) ;  /* 0x000003b000017945 */ /* 0x000fe20003800000 */
[----:B------:R-:W-:Y:S03]  /*93a0*/  ULEA UR47, UR51, UR4, 0x18 ;  /* 0x00000004332f7291 */ /* 0x000fe6000f8ec0ff */
[----:B------:R-:W-:Y:S02]  /*93b0*/  UMOV UR4, 0xa0 ;  /* 0x000000a000047882 */ /* 0x000fe40000000000 */
[----:B------:R-:W-:Y:S01]  /*93c0*/  USEL UR40, UR4, 0x40, !UP0 ;  /* 0x0000004004287887 */ /* 0x000fe2000c000000 */
[----:B------:R-:W-:Y:S04]  /*93d0*/  LEA R5, R100, UR47, 0x3 ;  /* 0x0000002f64057c11 */ /* 0x000fe8000f8e18ff */
[----:B------:R-:W2:Y:S02]  /*93e0*/  @P1 SYNCS.PHASECHK.TRANS64.TRYWAIT P0, [R5+URZ+0x40], R0 ;  /* 0x00004000050015a7 */ /* 0x000ea400080011ff */
[----:B--2---:R-:W-:Y:S01]  /*93f0*/  @P1 SEL R101, RZ, 0x1, !P0 ;  /* 0x00000001ff651807 */ /* 0x004fe20004000000 */
[----:B-1----:R-:W-:Y:S06]  /*9400*/  @!P1 BRA `(.L_x_112) ;  /* 0x0000000000cc9947 */ /* 0x002fec0003800000 */
[----:B------:R-:W-:Y:S01]  /*9410*/  ISETP.NE.AND P1, PT, R103, RZ, PT ;  /* 0x000000ff6700720c */ /* 0x000fe20003f25270 */
[----:B------:R-:W-:Y:S01]  /*9420*/  BSSY B0, `(.L_x_113) ;  /* 0x0000008000007945 */ /* 0x000fe20003800000 */
[----:B------:R-:W-:Y:S11]  /*9430*/  ISETP.NE.AND P0, PT, R101, RZ, PT ;  /* 0x000000ff6500720c */ /* 0x000ff60003f05270 */
[----:B------:R-:W-:Y:S04]  /*9440*/  @P1 IMAD R3, R100, 0x4000, R91 ;  /* 0x0000400064031824 */ /* 0x000fe800078e025b */
[----:B------:R-:W-:Y:S01]  /*9450*/  @P1 IMAD.IADD R0, R98, 0x1, R3 ;  /* 0x0000000162001824 */ /* 0x000fe200078e0203 */
[----:B------:R-:W-:Y:S06]  /*9460*/  @P0 BRA `(.L_x_114) ;  /* 0x00000000000c0947 */ /* 0x000fec0003800000 */
[----:B------:R-:W-:Y:S04]  /*9470*/  SHF.L.U32 R4, R102, 0x1f, RZ ;  /* 0x0000001f66047819 */ /* 0x000fe800000006ff */
[----:B------:R-:W1:Y:S02]  /*9480*/  SYNCS.PHASECHK.TRANS64.TRYWAIT P0, [R5+URZ+0x40], R4 ;  /* 0x00004004050075a7 */ /* 0x000e6400080011ff */
[----:B-1----:R-:W-:Y:S05]  /*9490*/  @!P0 BRA `(.L_x_115) ;  /* 0x0000006400f08947 */ /* 0x002fea0003800000 */
.L_x_114:
[----:B------:R-:W-:Y:S05]  /*94a0*/  BSYNC B0 ;  /* 0x0000000000007941 */ /* 0x000fea0003800000 */
.L_x_113:
[----:B------:R-:W-:Y:S01]  /*94b0*/  ISETP.NE.AND P0, PT, R103, RZ, PT ;  /* 0x000000ff6700720c */ /* 0x000fe20003f05270 */
[----:B------:R-:W-:Y:S11]  /*94c0*/  VIADD R100, R100, 0x1 ;  /* 0x0000000164647836 */ /* 0x000ff60000000000 */
[----:B------:R-:W-:Y:S01]  /*94d0*/  @!UPT UIADD3 URZ, UPT, UPT, URZ, URZ, URZ ;  /* 0x000000fffffff290 */ /* 0x000fe2000fffe0ff */
[----:B------:R-:W2:Y:S01]  /*94e0*/  @P0 LDS R42, [R0] ;  /* 0x00000000002a0984 */ /* 0x000ea20000000800 */
[----:B-1----:R-:W-:Y:S03]  /*94f0*/  @P0 IMAD.IADD R5, R99, 0x1, R3 ;  /* 0x0000000163050824 */ /* 0x002fe600078e0203 */
[----:B------:R-:W1:Y:S01]  /*9500*/  @P0 LDS R46, [R0+0x200] ;  /* 0x00020000002e0984 */ /* 0x000e620000000800 */
[----:B------:R-:W-:Y:S03]  /*9510*/  @P0 IMAD.IADD R4, R98, 0x1, R5 ;  /* 0x0000000162040824 */ /* 0x000fe600078e0205 */
[----:B------:R-:W1:Y:S04]  /*9520*/  @P0 LDS R50, [R0+0x400] ;  /* 0x0004000000320984 */ /* 0x000e680000000800 */
[----:B------:R-:W1:Y:S04]  /*9530*/  @P0 LDS R54, [R0+0x600] ;  /* 0x0006000000360984 */ /* 0x000e680000000800 */
[----:B------:R-:W1:Y:S04]  /*9540*/  @P0 LDS R58, [R0+0x800] ;  /* 0x00080000003a0984 */ /* 0x000e680000000800 */
[----:B------:R-:W1:Y:S04]  /*9550*/  @P0 LDS R62, [R0+0xa00] ;  /* 0x000a0000003e0984 */ /* 0x000e680000000800 */
[----:B------:R-:W1:Y:S04]  /*9560*/  @P0 LDS R66, [R0+0xc00] ;  /* 0x000c000000420984 */ /* 0x000e680000000800 */
[----:B------:R-:W1:Y:S04]  /*9570*/  @P0 LDS R70, [R0+0xe00] ;  /* 0x000e000000460984 */ /* 0x000e680000000800 */
[----:B------:R-:W1:Y:S04]  /*9580*/  @P0 LDS R40, [R3] ;  /* 0x0000000003280984 */ /* 0x000e680000000800 */
[----:B------:R-:W1:Y:S04]  /*9590*/  @P0 LDS R45, [R3+0x200] ;  /* 0x00020000032d0984 */ /* 0x000e680000000800 */
[----:B------:R-:W1:Y:S04]  /*95a0*/  @P0 LDS R49, [R3+0x400] ;  /* 0x0004000003310984 */ /* 0x000e680000000800 */
        /* <DEDUP_REMOVED lines=24> */
[----:B--2---:R-:W-:Y:S02]  /*9730*/  LOP3.LUT R102, R102, R3, RZ, 0x3c, !PT ;  /* 0x0000000366667212 */ /* 0x004fe400078e3cff */
.L_x_112:
[----:B------:R-:W-:Y:S05]  /*9740*/  BSYNC B1 ;  /* 0x0000000000017941 */ /* 0x000fea0003800000 */
.L_x_111:
[----:B------:R-:W-:Y:S05]  /*9750*/  VIADD R38, R37, UR40 ;  /* 0x0000002825267c36 */ /* 0x000fea0008000000 */
[----:B------:R-:W-:Y:S04]  /*9760*/  SHF.R.U32.HI R3, RZ, 0x15, R38 ;  /* 0x00000015ff037819 */ /* 0x000fe80000011626 */
        /* <DEDUP_REMOVED lines=8> */
[----:B------:R-:W2:Y:S01]  /*97f0*/  LDCU.64 UR6, c[0x4][0x78] ;  /* 0x01000f00ff0677ac */ /* 0x000ea20008000a00 */
[----:B------:R-:W3:Y:S01]  /*9800*/  LDC.64 R14, c[0x4][R15] ;  /* 0x010000000f0e7b82 */ /* 0x000ee20000000a00 */
[----:B------:R-:W5:Y:S01]  /*9810*/  LDCU.64 UR4, c[0x4][0x10] ;  /* 0x01000200ff0477ac */ /* 0x000f620008000a00 */
[----:B-1----:R-:W-:Y:S01]  /*9820*/  MOV R5, UR9 ;  /* 0x0000000900057c02 */ /* 0x002fe20008000f00 */
[----:B------:R-:W-:Y:S01]  /*9830*/  IMAD.U32 R4, RZ, RZ, UR8 ;  /* 0x00000008ff047e24 */ /* 0x000fe2000f8e00ff */
[----:B--2---:R-:W-:Y:S01]  /*9840*/  MOV R7, UR7 ;  /* 0x0000000700077c02 */ /* 0x004fe20008000f00 */
[----:B------:R-:W-:Y:S01]  /*9850*/  IMAD.U32 R6, RZ, RZ, UR6 ;  /* 0x00000006ff067e24 */ /* 0x000fe2000f8e00ff */
[----:B-----5:R-:W-:Y:S01]  /*9860*/  MOV R11, UR5 ;  /* 0x00000005000b7c02 */ /* 0x020fe20008000f00 */
[----:B------:R-:W-:Y:S02]  /*9870*/  IMAD.U32 R10, RZ, RZ, UR4 ;  /* 0x00000004ff0a7e24 */ /* 0x000fe4000f8e00ff */
[----:B------:R-:W-:Y:S07]  /*9880*/  LEPC R20, `(.L_x_116) ;  /* 0x000000001014794e */ /* 0x000fee0000000000 */
[----:B---34-:R-:W-:Y:S05]  /*9890*/  CALL.ABS.NOINC R14 ;  /* 0x000000000e007343 */ /* 0x018fea0003c00000 */
.L_x_116:
[----:B------:R-:W-:Y:S01]  /*98a0*/  ISETP.NE.AND P0, PT, R93, RZ, PT ;  /* 0x000000ff5d00720c */ /* 0x000fe20003f05270 */
[----:B------:R-:W-:Y:S05]  /*98b0*/  WARPSYNC.ALL ;  /* 0x0000000000007948 */ /* 0x000fea0003800000 */
[----:B------:R-:W2:Y:S01]  /*98c0*/  S2R R39, SR_CgaCtaId ;  /* 0x0000000000277919 */ /* 0x000ea20000008800 */
[----:B------:R-:W-:Y:S01]  /*98d0*/  R2UR UR4, R38 ;  /* 0x00000000260472ca */ /* 0x000fe200000e0000 */
[----:B------:R-:W2:Y:S01]  /*98e0*/  S2UR UR51, SR_CgaCtaId ;  /* 0x00000000003379c3 */ /* 0x000ea20000008800 */
[----:B------:R-:W-:Y:S11]  /*98f0*/  BSSY.RECONVERGENT B0, `(.L_x_117) ;  /* 0x0000087000007945 */ /* 0x000ff60003800200 */
[----:B-1----:R-:W1:Y:S01]  /*9900*/  LDTM.x32 R4, tmem[UR4] ;  /* 0x00000004000479ee */ /* 0x002e6200082c0000 */
[----:B------:R-:W-:Y:S06]  /*9910*/  USHF.L.U32 UR4, UR46, 0xe, URZ ;  /* 0x0000000e2e047899 */ /* 0x000fec00080006ff */
[----:B------:R-:W-:Y:S04]  /*9920*/  IADD3 R0, PT, PT, R91, UR4, RZ ;  /* 0x000000045b007c10 */ /* 0x000fe8000fffe0ff */
[CC--:B------:R-:W-:Y:S02]  /*9930*/  IADD3 R104, PT, PT, R98.reuse, R0.reuse, RZ ;  /* 0x0000000062687210 */ /* 0x0c0fe40007ffe0ff */
[----:B------:R-:W-:Y:S04]  /*9940*/  IADD3 R3, PT, PT, R99, R0, RZ ;  /* 0x0000000063037210 */ /* 0x000fe80007ffe0ff */
[----:B------:R-:W-:Y:S01]  /*9950*/  IADD3 R0, PT, PT, R98, R3, RZ ;  /* 0x0000000362007210 */ /* 0x000fe20007ffe0ff */
[C---:B-1----:R-:W-:Y:S01]  /*9960*/  FMUL R4, R36.reuse, R4 ;  /* 0x0000000424047220 */ /* 0x042fe20000400000 */
        /* <DEDUP_REMOVED lines=102> */
[----:B--2---:R-:W-:Y:S05]  /*9fd0*/  @P0 BRA `(.L_x_118) ;  /* 0x0000000000600947 */ /* 0x004fea0003800000 */
        /* <DEDUP_REMOVED lines=23> */
[----:B--2---:R0:W-:Y:S02]  /*a150*/  UTMACMDFLUSH ;  /* 0x00000000000079b7 */ /* 0x0041e40000000000 */
.L_x_118:
[----:B------:R-:W-:Y:S05]  /*a160*/  BSYNC.RECONVERGENT B0 ;  /* 0x0000000000007941 */ /* 0x000fea0003800200 */
.L_x_117:
[----:B------:R-:W-:Y:S01]  /*a170*/  UISETP.NE.AND UP1, UPT, UR50, URZ, UPT ;  /* 0x000000ff3200728c */ /* 0x000fe2000bf25270 */
[----:B------:R-:W-:Y:S01]  /*a180*/  ISETP.NE.AND P1, PT, R97, RZ, PT ;  /* 0x000000ff6100720c */ /* 0x000fe20003f25270 */
[----:B------:R-:W-:Y:S01]  /*a190*/  UIADD3 UR4, UPT, UPT, UR46, 0x1, URZ ;  /* 0x000000012e047890 */ /* 0x000fe2000fffe0ff */
[----:B-1----:R-:W-:Y:S01]  /*a1a0*/  IMAD.U32 R0, RZ, RZ, UR48 ;  /* 0x00000030ff007e24 */ /* 0x002fe2000f8e00ff */
[----:B------:R-:W-:Y:S02]  /*a1b0*/  BSSY.RECONVERGENT B0, `(.L_x_119) ;  /* 0x0000008000007945 */ /* 0x000fe40003800200 */
[----:B------:R-:W-:Y:S02]  /*a1c0*/  UISETP.NE.AND UP0, UPT, UR4, 0x3, UPT ;  /* 0x000000030400788c */ /* 0x000fe4000bf05270 */
[----:B------:R-:W-:Y:S02]  /*a1d0*/  UISETP.EQ.XOR UP1, UPT, UR4, 0x3, UP1 ;  /* 0x000000030400788c */ /* 0x000fe40008f22a70 */
[----:B------:R-:W-:Y:S02]  /*a1e0*/  USEL UR46, UR4, URZ, UP0 ;  /* 0x000000ff042e7287 */ /* 0x000fe40008000000 */
[----:B------:R-:W-:Y:S02]  /*a1f0*/  UP2UR UR50, UPR, URZ, 0x2 ;  /* 0x00000002ff327883 */ /* 0x000fe40008000000 */
[----:B------:R-:W-:Y:S01]  /*a200*/  @P1 LEA R0, R0, UR47, 0x3 ;  /* 0x0000002f00001c11 */ /* 0x000fe2000f8e18ff */
[----:B------:R-:W-:Y:S05]  /*a210*/  @P0 BRA `(.L_x_120) ;  /* 0x0000000000040947 */ /* 0x000fea0003800000 */
[----:B------:R-:W-:Y:S04]  /*a220*/  DEPBAR.LE SB0, 0x1 ;  /* 0x000080400000791a */ /* 0x000fe80000000000 */
.L_x_120:
[----:B------:R-:W-:Y:S05]  /*a230*/  BSYNC.RECONVERGENT B0 ;  /* 0x0000000000007941 */ /* 0x000fea0003800200 */
.L_x_119:
        /* <DEDUP_REMOVED lines=27> */
.L_x_124:
[----:B------:R-:W-:Y:S05]  /*a3f0*/  BSYNC B0 ;  /* 0x0000000000007941 */ /* 0x000fea0003800000 */
.L_x_123:
        /* <DEDUP_REMOVED lines=41> */
.L_x_122:
[----:B------:R-:W-:Y:S05]  /*a690*/  BSYNC B1 ;  /* 0x0000000000017941 */ /* 0x000fea0003800000 */
.L_x_121:
        /* <DEDUP_REMOVED lines=21> */
.L_x_126:
        /* <DEDUP_REMOVED lines=140> */
.L_x_128:
[----:B------:R-:W-:Y:S05]  /*b0b0*/  BSYNC.RECONVERGENT B0 ;  /* 0x0000000000007941 */ /* 0x000fea0003800200 */
.L_x_127:
        /* <DEDUP_REMOVED lines=12> */
.L_x_130:
[----:B------:R-:W-:Y:S05]  /*b180*/  BSYNC.RECONVERGENT B0 ;  /* 0x0000000000007941 */ /* 0x000fea0003800200 */
.L_x_129:
        /* <DEDUP_REMOVED lines=27> */
.L_x_134:
[----:B------:R-:W-:Y:S05]  /*b340*/  BSYNC B0 ;  /* 0x0000000000007941 */ /* 0x000fea0003800000 */
.L_x_133:
        /* <DEDUP_REMOVED lines=41> */
.L_x_132:
[----:B------:R-:W-:Y:S05]  /*b5e0*/  BSYNC B1 ;  /* 0x0000000000017941 */ /* 0x000fea0003800000 */
.L_x_131:
        /* <DEDUP_REMOVED lines=21> */
.L_x_136:
        /* <DEDUP_REMOVED lines=140> */
.L_x_138:
[----:B------:R-:W-:Y:S05]  /*c000*/  BSYNC.RECONVERGENT B0 ;  /* 0x0000000000007941 */ /* 0x000fea0003800200 */
.L_x_137:
        /* <DEDUP_REMOVED lines=12> */
.L_x_140:
[----:B------:R-:W-:Y:S05]  /*c0d0*/  BSYNC.RECONVERGENT B0 ;  /* 0x0000000000007941 */ /* 0x000fea0003800200 */
.L_x_139:
        /* <DEDUP_REMOVED lines=27> */
.L_x_144:
[----:B------:R-:W-:Y:S05]  /*c290*/  BSYNC B0 ;  /* 0x0000000000007941 */ /* 0x000fea0003800000 */
.L_x_143:
        /* <DEDUP_REMOVED lines=41> */
.L_x_142:
[----:B------:R-:W-:Y:S05]  /*c530*/  BSYNC B1 ;  /* 0x0000000000017941 */ /* 0x000fea0003800000 */
.L_x_141:
        /* <DEDUP_REMOVED lines=21> */
.L_x_146:
        /* <DEDUP_REMOVED lines=140> */
.L_x_148:
[----:B------:R-:W-:Y:S05]  /*cf50*/  BSYNC.RECONVERGENT B0 ;  /* 0x0000000000007941 */ /* 0x000fea0003800200 */
.L_x_147:
        /* <DEDUP_REMOVED lines=12> */
.L_x_150:
[----:B------:R-:W-:Y:S05]  /*d020*/  BSYNC.RECONVERGENT B0 ;  /* 0x0000000000007941 */ /* 0x000fea0003800200 */
.L_x_149:
        /* <DEDUP_REMOVED lines=27> */
.L_x_154:
[----:B------:R-:W-:Y:S05]  /*d1e0*/  BSYNC B0 ;  /* 0x0000000000007941 */ /* 0x000fea0003800000 */
.L_x_153:
        /* <DEDUP_REMOVED lines=41> */
.L_x_152:
[----:B------:R-:W-:Y:S05]  /*d480*/  BSYNC B1 ;  /* 0x0000000000017941 */ /* 0x000fea0003800000 */
.L_x_151:
        /* <DEDUP_REMOVED lines=21> */
.L_x_156:
        /* <DEDUP_REMOVED lines=140> */
.L_x_158:
[----:B------:R-:W-:Y:S05]  /*dea0*/  BSYNC.RECONVERGENT B0 ;  /* 0x0000000000007941 */ /* 0x000fea0003800200 */
.L_x_157:
        /* <DEDUP_REMOVED lines=12> */
.L_x_160:
[----:B------:R-:W-:Y:S05]  /*df70*/  BSYNC.RECONVERGENT B0 ;  /* 0x0000000000007941 */ /* 0x000fea0003800200 */
.L_x_159:
[----:B------:R-:W-:Y:S01]  /*df80*/  BAR.SYNC.DEFER_BLOCKING 0x1, 0x80 ;  /* 0x0042000000007b1d */ /* 0x000fe20000010000 */
[----:B------:R-:W-:Y:S01]  /*df90*/  @P1 VIADD R4, R0, 0x58 ;  /* 0x0000005800041836 */ /* 0x000fe20000000000 */
[----:B------:R-:W-:Y:S01]  /*dfa0*/  @P1 SHF.L.U32 R0, R102, 0x1f, RZ ;  /* 0x0000001f66001819 */ /* 0x000fe200000006ff */
[----:B------:R-:W-:Y:S03]  /*dfb0*/  UISETP.NE.AND UP0, UPT, UR37, URZ, UPT ;  /* 0x000000ff2500728c */ /* 0x000fe6000bf05270 */
[----:B------:R-:W-:Y:S01]  /*dfc0*/  @P1 PRMT R39, R39, 0x654, R4 ;  /* 0x0000065427271816 */ /* 0x000fe20000000004 */
[----:B------:R-:W-:Y:S03]  /*dfd0*/  USEL UR40, URZ, 0xe0, !UP0 ;  /* 0x000000e0ff287887 */ /* 0x000fe6000c000000 */
[----:B------:R1:W-:Y:S01]  /*dfe0*/  @P1 SYNCS.ARRIVE.TRANS64.RED.A1T0 RZ, [R39+URZ], RZ ;  /* 0x000000ff27ff19a7 */ /* 0x0003e200081004ff */
[----:B------:R-:W-:Y:S01]  /*dff0*/  UMOV UR4, 0x400 ;  /* 0x0000040000047882 */ /* 0x000fe20000000000 */
[----:B------:R-:W-:Y:S01]  /*e000*/  BSSY B1, `(.L_x_161) ;  /* 0x0000037000017945 */ /* 0x000fe20003800000 */
[----:B------:R-:W-:Y:S02]  /*e010*/  ULEA UR47, UR51, UR4, 0x18 ;  /* 0x00000004332f7291 */ /* 0x000fe4000f8ec0ff */
[----:B------:R-:W-:Y:S04]  /*e020*/  UIADD3 UR4, UPT, UPT, UR48, 0x1, URZ ;  /* 0x0000000130047890 */ /* 0x000fe8000fffe0ff */
[----:B------:R-:W-:Y:S01]  /*e030*/  LEA R3, R100, UR47, 0x3 ;  /* 0x0000002f64037c11 */ /* 0x000fe2000f8e18ff */
[----:B------:R-:W-:Y:S03]  /*e040*/  UISETP.NE.AND UP1, UPT, UR4, 0x3, UPT ;  /* 0x000000030400788c */ /* 0x000fe6000bf25270 */
[----:B------:R-:W2:Y:S01]  /*e050*/  @P1 SYNCS.PHASECHK.TRANS64.TRYWAIT P0, [R3+URZ+0x40], R0 ;  /* 0x00004000030015a7 */ /* 0x000ea200080011ff */
[----:B------:R-:W-:Y:S01]  /*e060*/  USEL UR53, UR4, URZ, UP1 ;  /* 0x000000ff04357287 */ /* 0x000fe20008800000 */
[----:B--2---:R-:W-:Y:S01]  /*e070*/  @P1 SEL R101, RZ, 0x1, !P0 ;  /* 0x00000001ff651807 */ /* 0x004fe20004000000 */
[----:B-1----:R-:W-:Y:S10]  /*e080*/  @!P1 BRA `(.L_x_162) ;  /* 0x0000000000b89947 */ /* 0x002ff40003800000 */
        /* <DEDUP_REMOVED lines=9> */
.L_x_164:
[----:B------:R-:W-:Y:S05]  /*e120*/  BSYNC B0 ;  /* 0x0000000000007941 */ /* 0x000fea0003800000 */
.L_x_163:
[----:B------:R-:W-:Y:S11]  /*e130*/  ISETP.NE.AND P0, PT, R103, RZ, PT ;  /* 0x000000ff6700720c */ /* 0x000ff60003f05270 */
[----:B------:R-:W-:Y:S02]  /*e140*/  @!UPT UIADD3 URZ, UPT, UPT, URZ, URZ, URZ ;  /* 0x000000fffffff290 */ /* 0x000fe4000fffe0ff */
[----:B------:R2:W2:Y:S01]  /*e150*/  @P0 LDS R42, [R0] ;  /* 0x00000000002a0984 */ /* 0x0004a20000000800 */
[----:B-1----:R-:W-:Y:S03]  /*e160*/  @P0 IMAD.IADD R3, R99, 0x1, R100 ;  /* 0x0000000163030824 */ /* 0x002fe600078e0264 */
[----:B------:R1:W1:Y:S02]  /*e170*/  @P0 LDS R46, [R0+0x200] ;  /* 0x00020000002e0984 */ /* 0x0002640000000800 */
[----:B------:R-:W-:Y:S02]  /*e180*/  @P0 IADD3 R4, PT, PT, R98, R3, RZ ;  /* 0x0000000362040210 */ /* 0x000fe40007ffe0ff */
        /* <DEDUP_REMOVED lines=29> */
[----:B--2---:R1:W1:Y:S02]  /*e360*/  @P0 LDS R72, [R4+0xe00] ;  /* 0x000e000004480984 */ /* 0x0042640000000800 */
.L_x_162:
[----:B------:R-:W-:Y:S05]  /*e370*/  BSYNC B1 ;  /* 0x0000000000017941 */ /* 0x000fea0003800000 */
.L_x_161:
        /* <DEDUP_REMOVED lines=21> */
.L_x_166:
[----:B------:R-:W-:Y:S01]  /*e4d0*/  ISETP.NE.AND P0, PT, R93, RZ, PT ;  /* 0x000000ff5d00720c */ /* 0x000fe20003f05270 */
[----:B------:R-:W-:Y:S05]  /*e4e0*/  WARPSYNC.ALL ;  /* 0x0000000000007948 */ /* 0x000fea0003800000 */
[----:B------:R-:W-:Y:S01]  /*e4f0*/  R2UR UR4, R37 ;  /* 0x00000000250472ca */ /* 0x000fe200000e0000 */
[----:B------:R-:W-:Y:S11]  /*e500*/  BSSY.RECONVERGENT B0, `(.L_x_167) ;  /* 0x0000088000007945 */ /* 0x000ff60003800200 */
[----:B------:R-:W-:Y:S01]  /*e510*/  @!UPT UIADD3 URZ, UPT, UPT, URZ, URZ, URZ ;  /* 0x000000fffffff290 */ /* 0x000fe2000fffe0ff */
[----:B------:R-:W1:Y:S01]  /*e520*/  LDTM.x32 R4, tmem[UR4] ;  /* 0x00000004000479ee */ /* 0x000e6200082c0000 */
[----:B------:R-:W-:Y:S06]  /*e530*/  USHF.L.U32 UR4, UR46, 0xe, URZ ;  /* 0x0000000e2e047899 */ /* 0x000fec00080006ff */
[----:B------:R-:W-:Y:S04]  /*e540*/  IADD3 R0, PT, PT, R91, UR4, RZ ;  /* 0x000000045b007c10 */ /* 0x000fe8000fffe0ff */
[-C--:B------:R-:W-:Y:S02]  /*e550*/  IADD3 R99, PT, PT, R99, R0.reuse, RZ ;  /* 0x0000000063637210 */ /* 0x080fe40007ffe0ff */
[C---:B------:R-:W-:Y:S02]  /*e560*/  IADD3 R0, PT, PT, R98.reuse, R0, RZ ;  /* 0x0000000062007210 */ /* 0x040fe40007ffe0ff */
        /* <DEDUP_REMOVED lines=102> */
[----:B--2---:R-:W2:Y:S02]  /*ebd0*/  FENCE.VIEW.ASYNC.S ;  /* 0x00000000000073c6 */ /* 0x004ea40000000000 */
[----:B--2---:R-:W-:Y:S06]  /*ebe0*/  BAR.SYNC.DEFER_BLOCKING 0x1, 0x80 ;  /* 0x0042000000007b1d */ /* 0x004fec0000010000 */
[----:B------:R-:W-:Y:S05]  /*ebf0*/  @P0 BRA `(.L_x_168) ;  /* 0x0000000000600947 */ /* 0x000fea0003800000 */
        /* <DEDUP_REMOVED lines=24> */
.L_x_168:
[----:B------:R-:W-:Y:S05]  /*ed80*/  BSYNC.RECONVERGENT B0 ;  /* 0x0000000000007941 */ /* 0x000fea0003800200 */
.L_x_167:
[----:B------:R-:W-:Y:S01]  /*ed90*/  UISETP.NE.AND UP0, UPT, UR50, URZ, UPT ;  /* 0x000000ff3200728c */ /* 0x000fe2000bf05270 */
[----:B------:R-:W-:Y:S01]  /*eda0*/  BSSY.RECONVERGENT B0, `(.L_x_169) ;  /* 0x0000009000007945 */ /* 0x000fe20003800200 */
[----:B------:R-:W-:Y:S04]  /*edb0*/  UIADD3 UR4, UPT, UPT, UR46, 0x1, URZ ;  /* 0x000000012e047890 */ /* 0x000fe8000fffe0ff */
[----:B------:R-:W-:Y:S02]  /*edc0*/  UISETP.EQ.XOR UP1, UPT, UR4, 0x3, UP0 ;  /* 0x000000030400788c */ /* 0x000fe40008722a70 */
[----:B------:R-:W-:Y:S02]  /*edd0*/  UISETP.NE.AND UP0, UPT, UR4, 0x3, UPT ;  /* 0x000000030400788c */ /* 0x000fe4000bf05270 */
[----:B------:R-:W-:Y:S02]  /*ede0*/  USEL UR5, URZ, 0x1, !UP1 ;  /* 0x00000001ff057887 */ /* 0x000fe4000c800000 */
[----:B------:R-:W-:Y:S02]  /*edf0*/  USEL UR52, UR4, URZ, UP0 ;  /* 0x000000ff04347287 */ /* 0x000fe40008000000 */
[----:B------:R-:W-:Y:S01]  /*ee00*/  ULOP3.LUT UR56, UR56, UR5, URZ, 0x3c, !UPT ;  /* 0x0000000538387292 */ /* 0x000fe2000f8e3cff */
[----:B------:R-:W-:Y:S11]  /*ee10*/  @P0 BRA `(.L_x_170) ;  /* 0x0000000000040947 */ /* 0x000ff60003800000 */
[----:B------:R-:W-:Y:S04]  /*ee20*/  DEPBAR.LE SB0, 0x1 ;  /* 0x000080400000791a */ /* 0x000fe80000000000 */
.L_x_170:
[----:B------:R-:W-:Y:S05]  /*ee30*/  BSYNC.RECONVERGENT B0 ;  /* 0x0000000000007941 */ /* 0x000fea0003800200 */
.L_x_169:
[----:B------:R-:W-:Y:S01]  /*ee40*/  BAR.SYNC.DEFER_BLOCKING 0x1, 0x80 ;  /* 0x0042000000007b1d */ /* 0x000fe20000010000 */
[----:B------:R-:W-:Y:S09]  /*ee50*/  UISETP.NE.AND UP0, UPT, UR55, -0x8, UPT ;  /* 0xfffffff83700788c */ /* 0x000ff2000bf05270 */
[----:B------:R-:W-:Y:S05]  /*ee60*/  BRA.U !UP0, `(.L_x_171) ;  /* 0x0000000108287547 */ /* 0x000fea000b800000 */
[----:B-1----:R-:W1:Y:S01]  /*ee70*/  S2R R0, SR_CgaCtaId ;  /* 0x0000000000007919 */ /* 0x002e620000008800 */
[----:B------:R-:W-:Y:S01]  /*ee80*/  ISETP.NE.AND P0, PT, R97, RZ, PT ;  /* 0x000000ff6100720c */ /* 0x000fe20003f05270 */
[----:B------:R-:W-:Y:S01]  /*ee90*/  IMAD.U32 R3, RZ, RZ, UR53 ;  /* 0x00000035ff037e24 */ /* 0x000fe2000f8e00ff */
[----:B------:R-:W-:Y:S04]  /*eea0*/  UIADD3 UR4, UPT, UPT, UR53, 0x1, URZ ;  /* 0x0000000135047890 */ /* 0x000fe8000fffe0ff */
[----:B------:R-:W-:Y:S04]  /*eeb0*/  UISETP.NE.AND UP0, UPT, UR4, 0x3, UPT ;  /* 0x000000030400788c */ /* 0x000fe8000bf05270 */
[----:B------:R-:W-:Y:S03]  /*eec0*/  USEL UR53, UR4, URZ, UP0 ;  /* 0x000000ff04357287 */ /* 0x000fe60008000000 */
[----:B------:R-:W-:Y:S05]  /*eed0*/  @P0 LEA R3, R3, UR47, 0x3 ;  /* 0x0000002f03030c11 */ /* 0x000fea000f8e18ff */
[----:B------:R-:W-:Y:S05]  /*eee0*/  @P0 VIADD R3, R3, 0x58 ;  /* 0x0000005803030836 */ /* 0x000fea0000000000 */
[----:B-1----:R-:W-:Y:S04]  /*eef0*/  @P0 PRMT R0, R0, 0x654, R3 ;  /* 0x0000065400000816 */ /* 0x002fe80000000003 */
[----:B------:R2:W-:Y:S03]  /*ef00*/  @P0 SYNCS.ARRIVE.TRANS64.RED.A1T0 RZ, [R0+URZ], RZ ;  /* 0x000000ff00ff09a7 */ /* 0x0005e600081004ff */
.L_x_171:
[----:B------:R-:W-:Y:S01]  /*ef10*/  R2UR UR4, R96 ;  /* 0x00000000600472ca */ /* 0x000fe200000e0000 */
[----:B------:R-:W-:Y:S01]  /*ef20*/  UIADD3 UR55, UPT, UPT, UR55, 0x8, URZ ;  /* 0x0000000837377890 */ /* 0x000fe2000fffe0ff */
[----:B------:R-:W-:Y:S01]  /*ef30*/  R2UR UR5, R73 ;  /* 0x00000000490572ca */ /* 0x000fe200000e0000 */
[----:B------:R-:W-:Y:S01]  /*ef40*/  ULOP3.LUT UR37, UR37, 0x1, URZ, 0x3c, !UPT ;  /* 0x0000000125257892 */ /* 0x000fe2000f8e3cff */
[----:B------:R-:W-:Y:S02]  /*ef50*/  R2UR UR36, R94 ;  /* 0x000000005e2472ca */ /* 0x000fe400000e0000 */
[C---:B------:R-:W-:Y:S04]  /*ef60*/  ISETP.NE.AND P0, PT, R88.reuse, 0x2, PT ;  /* 0x000000025800780c */ /* 0x040fe80003f05270 */
[----:B-12---:R-:W-:Y:S02]  /*ef70*/  SEL R0, RZ, 0x1, P0 ;  /* 0x00000001ff007807 */ /* 0x006fe40000000000 */
[----:B------:R-:W-:Y:S01]  /*ef80*/  SEL R88, R88, RZ, P0 ;  /* 0x000000ff58587207 */ /* 0x000fe20000000000 */
[----:B------:R-:W-:Y:S01]  /*ef90*/  UISETP.NE.AND UP0, UPT, UR4, URZ, UPT ;  /* 0x000000ff0400728c */ /* 0x000fe2000bf05270 */
[----:B------:R-:W-:Y:S01]  /*efa0*/  R2UR UR4, R78 ;  /* 0x000000004e0472ca */ /* 0x000fe200000e0000 */
[----:B------:R-:W-:Y:S01]  /*efb0*/  UIADD3 UR25, UPT, UPT, UR38, UR5, URZ ;  /* 0x0000000526197290 */ /* 0x000fe2000fffe0ff */
[----:B------:R-:W-:Y:S11]  /*efc0*/  LOP3.LUT R89, R89, R0, RZ, 0x3c, !PT ;  /* 0x0000000059597212 */ /* 0x000ff600078e3cff */
[----:B------:R-:W-:Y:S01]  /*efd0*/  UIADD3 UR11, UPT, UPT, UR39, UR4, URZ ;  /* 0x00000004270b7290 */ /* 0x000fe2000fffe0ff */
[----:B------:R-:W-:Y:S11]  /*efe0*/  BRA.U UP0, `(.L_x_172) ;  /* 0xffffff7500547547 */ /* 0x000ff6000b83ffff */
[----:B------:R-:W-:Y:S01]  /*eff0*/  R2UR UR4, R86 ;  /* 0x00000000560472ca */ /* 0x000fe200000e0000 */
[----:B------:R-:W-:-:S12]  /*f000*/  SYNCS.ARRIVE.TRANS64.A1T0 RZ, [UR47+0xd0], RZ ;  /* 0x0000d0ffffff79a7 */ /* 0x000fd8000810002f */
[----:B------:R-:W-:-:S09]  /*f010*/  UISETP.NE.AND UP0, UPT, UR4, URZ, UPT ;  /* 0x000000ff0400728c */ /* 0x000fd2000bf05270 */
[----:B------:R-:W-:Y:S05]  /*f020*/  BRA.U !UP0, `(.L_x_173) ;  /* 0x0000000108487547 */ /* 0x000fea000b800000 */
[----:B------:R-:W1:Y:S02]  /*f030*/  LDCU.64 UR4, c[0x0][0xa90] ;  /* 0x00015200ff0477ac */ /* 0x000e640008000a00 */
[----:B-1----:R-:W-:-:S04]  /*f040*/  UISETP.NE.U32.AND UP0, UPT, UR4, URZ, UPT ;  /* 0x000000ff0400728c */ /* 0x002fc8000bf05070 */
[----:B------:R-:W-:-:S09]  /*f050*/  UISETP.NE.AND.EX UP0, UPT, UR5, URZ, UPT, UP0 ;  /* 0x000000ff0500728c */ /* 0x000fd2000bf05300 */
[----:B------:R-:W-:Y:S05]  /*f060*/  BRA.U UP0, `(.L_x_174) ;  /* 0x00000001000c7547 */ /* 0x000fea000b800000 */
[----:B------:R-:W-:-:S13]  /*f070*/  FSETP.NEU.AND P0, PT, R41, RZ, PT ;  /* 0x000000ff2900720b */ /* 0x000fda0003f0d000 */
[----:B------:R-:W-:Y:S05]  /*f080*/  @!P0 EXIT ;  /* 0x000000000000894d */ /* 0x000fea0003800000 */
[----:B------:R-:W-:Y:S05]  /*f090*/  BRA `(.L_x_173) ;  /* 0x00000000002c7947 */ /* 0x000fea0003800000 */
.L_x_174:
[----:B------:R-:W-:Y:S01]  /*f0a0*/  ISETP.NE.AND P0, PT, R87, RZ, PT ;  /* 0x000000ff5700720c */ /* 0x000fe20003f05270 */
[----:B------:R-:W-:-:S12]  /*f0b0*/  BSSY.RECONVERGENT B0, `(.L_x_173) ;  /* 0x0000009000007945 */ /* 0x000fd80003800200 */
[----:B------:R-:W-:Y:S05]  /*f0c0*/  @P0 BRA `(.L_x_175) ;  /* 0x0000000000140947 */ /* 0x000fea0003800000 */
[----:B------:R-:W1:Y:S02]  /*f0d0*/  LDCU.64 UR4, c[0x0][0xa88] ;  /* 0x00015100ff0477ac */ /* 0x000e640008000a00 */
[----:B-1----:R-:W-:-:S04]  /*f0e0*/  ISETP.NE.U32.AND P0, PT, RZ, UR4, PT ;  /* 0x00000004ff007c0c */ /* 0x002fc8000bf05070 */
[----:B------:R-:W-:-:S13]  /*f0f0*/  ISETP.NE.AND.EX P0, PT, RZ, UR5, PT, P0 ;  /* 0x00000005ff007c0c */ /* 0x000fda000bf05300 */
[----:B------:R-:W-:Y:S05]  /*f100*/  @!P0 EXIT ;  /* 0x000000000000894d */ /* 0x000fea0003800000 */
[----:B------:R-:W-:Y:S05]  /*f110*/  BRA `(.L_x_176) ;  /* 0x0000000000087947 */ /* 0x000fea0003800000 */
.L_x_175:
[----:B------:R-:W-:-:S13]  /*f120*/  FSETP.NEU.AND P0, PT, R41, RZ, PT ;  /* 0x000000ff2900720b */ /* 0x000fda0003f0d000 */
[----:B------:R-:W-:Y:S05]  /*f130*/  @!P0 EXIT ;  /* 0x000000000000894d */ /* 0x000fea0003800000 */
.L_x_176:
[----:B------:R-:W-:Y:S05]  /*f140*/  BSYNC.RECONVERGENT B0 ;  /* 0x0000000000007941 */ /* 0x000fea0003800200 */
.L_x_173:
[----:B------:R-:W-:Y:S01]  /*f150*/  ULEA UR4, UR53, UR47, 0x3 ;  /* 0x0000002f35047291 */ /* 0x000fe2000f8e18ff */
[----:B------:R-:W-:-:S04]  /*f160*/  DEPBAR.LE SB0, 0x0 ;  /* 0x000080000000791a */ /* 0x000fc80000000000 */
[----:B------:R-:W-:-:S04]  /*f170*/  UIADD3 UR4, UPT, UPT, UR4, 0x58, URZ ;  /* 0x0000005804047890 */ /* 0x000fc8000fffe0ff */
[----:B------:R-:W-:-:S09]  /*f180*/  UPRMT UR4, UR51, 0x654, UR4 ;  /* 0x0000065433047896 */ /* 0x000fd20008000004 */
[----:B------:R-:W-:Y:S01]  /*f190*/  SYNCS.ARRIVE.TRANS64.RED.A1T0 RZ, [UR4], RZ ;  /* 0x000000ffffff79a7 */ /* 0x000fe20008100404 */
[----:B------:R-:W-:Y:S05]  /*f1a0*/  EXIT ;  /* 0x000000000000794d */ /* 0x000fea0003800000 */
.L_x_24:
[----:B------:R1:W1:Y:S02]  /*f1b0*/  SYNCS.PHASECHK.TRANS64.TRYWAIT P0, [R3+URZ+0xc0], R2 ;  /* 0x0000c002030075a7 */ /* 0x00026400080011ff */
[----:B-1----:R-:W-:Y:S05]  /*f1c0*/  @!P0 NANOSLEEP.SYNCS 0x989680 ;  /* 0x009896800000895d */ /* 0x002fea0003900000 */
[----:B------:R-:W1:Y:S02]  /*f1d0*/  @!P0 SYNCS.PHASECHK.TRANS64 P0, [R3+URZ+0xc0], R2 ;  /* 0x0000c002030085a7 */ /* 0x000e6400080010ff */
[----:B-1----:R-:W-:Y:S05]  /*f1e0*/  @!P0 BRA `(.L_x_24) ;  /* 0xfffffffc00f08947 */ /* 0x002fea000383ffff */
[----:B------:R-:W-:Y:S05]  /*f1f0*/  BRA `(.L_x_177) ;  /* 0xffffff2400a47947 */ /* 0x000fea000383ffff */
.L_x_27:
[----:B------:R-:W-:-:S07]  /*f200*/  MOV R0, UR33 ;  /* 0x0000002100007c02 */ /* 0x000fce0008000f00 */
.L_x_178:
[----:B-1----:R1:W2:Y:S02]  /*f210*/  SYNCS.PHASECHK.TRANS64.TRYWAIT P0, [R0+URZ+0x20], R3 ;  /* 0x00002003000075a7 */ /* 0x0022a400080011ff */
[----:B--2---:R-:W-:Y:S05]  /*f220*/  @!P0 NANOSLEEP.SYNCS 0x989680 ;  /* 0x009896800000895d */ /* 0x004fea0003900000 */
[----:B------:R-:W2:Y:S02]  /*f230*/  @!P0 SYNCS.PHASECHK.TRANS64 P0, [R0+URZ+0x20], R3 ;  /* 0x00002003000085a7 */ /* 0x000ea400080010ff */
[----:B--2---:R-:W-:Y:S05]  /*f240*/  @!P0 BRA `(.L_x_178) ;  /* 0xfffffffc00f08947 */ /* 0x004fea000383ffff */
[----:B------:R-:W-:Y:S05]  /*f250*/  BRA `(.L_x_26) ;  /* 0xffffff2400fc7947 */ /* 0x000fea000383ffff */
.L_x_30:
[----:B-1----:R1:W2:Y:S02]  /*f260*/  SYNCS.PHASECHK.TRANS64.TRYWAIT P0, [R3+URZ+0x80], R0 ;  /* 0x00008000030075a7 */ /* 0x0022a400080011ff */
[----:B--2---:R-:W-:Y:S05]  /*f270*/  @!P0 NANOSLEEP.SYNCS 0x989680 ;  /* 0x009896800000895d */ /* 0x004fea0003900000 */
[----:B------:R-:W2:Y:S02]  /*f280*/  @!P0 SYNCS.PHASECHK.TRANS64 P0, [R3+URZ+0x80], R0 ;  /* 0x00008000030085a7 */ /* 0x000ea400080010ff */
[----:B--2---:R-:W-:Y:S05]  /*f290*/  @!P0 BRA `(.L_x_30) ;  /* 0xfffffffc00f08947 */ /* 0x004fea000383ffff */
[----:B------:R-:W-:Y:S05]  /*f2a0*/  BRA `(.L_x_179) ;  /* 0xffffff2800ac7947 */ /* 0x000fea000383ffff */
.L_x_34:
[----:B-1----:R-:W-:-:S07]  /*f2b0*/  MOV R0, UR4 ;  /* 0x0000000400007c02 */ /* 0x002fce0008000f00 */
.L_x_180:
[----:B-1----:R1:W2:Y:S02]  /*f2c0*/  SYNCS.PHASECHK.TRANS64.TRYWAIT P0, [R0+URZ], R3 ;  /* 0x00000003000075a7 */ /* 0x0022a400080011ff */
[----:B--2---:R-:W-:Y:S05]  /*f2d0*/  @!P0 NANOSLEEP.SYNCS 0x989680 ;  /* 0x009896800000895d */ /* 0x004fea0003900000 */
[----:B------:R-:W2:Y:S02]  /*f2e0*/  @!P0 SYNCS.PHASECHK.TRANS64 P0, [R0+URZ], R3 ;  /* 0x00000003000085a7 */ /* 0x000ea400080010ff */
[----:B--2---:R-:W-:Y:S05]  /*f2f0*/  @!P0 BRA `(.L_x_180) ;  /* 0xfffffffc00f08947 */ /* 0x004fea000383ffff */
[----:B------:R-:W-:Y:S05]  /*f300*/  BRA `(.L_x_181) ;  /* 0xffffff3000487947 */ /* 0x000fea000383ffff */
.L_x_35:
[----:B------:R-:W-:-:S07]  /*f310*/  MOV R0, UR5 ;  /* 0x0000000500007c02 */ /* 0x000fce0008000f00 */
.L_x_182:
[----:B-1----:R1:W2:Y:S02]  /*f320*/  SYNCS.PHASECHK.TRANS64.TRYWAIT P0, [R0+URZ], R3 ;  /* 0x00000003000075a7 */ /* 0x0022a400080011ff */
[----:B--2---:R-:W-:Y:S05]  /*f330*/  @!P0 NANOSLEEP.SYNCS 0x989680 ;  /* 0x009896800000895d */ /* 0x004fea0003900000 */
[----:B------:R-:W2:Y:S02]  /*f340*/  @!P0 SYNCS.PHASECHK.TRANS64 P0, [R0+URZ], R3 ;  /* 0x00000003000085a7 */ /* 0x000ea400080010ff */
[----:B--2---:R-:W-:Y:S05]  /*f350*/  @!P0 BRA `(.L_x_182) ;  /* 0xfffffffc00f08947 */ /* 0x004fea000383ffff */
[----:B------:R-:W-:Y:S05]  /*f360*/  BRA `(.L_x_183) ;  /* 0xffffff3000547947 */ /* 0x000fea000383ffff */
.L_x_36:
[----:B------:R-:W-:-:S07]  /*f370*/  MOV R0, UR5 ;  /* 0x0000000500007c02 */ /* 0x000fce0008000f00 */
.L_x_184:
[----:B-1----:R1:W2:Y:S02]  /*f380*/  SYNCS.PHASECHK.TRANS64.TRYWAIT P0, [R0+URZ], R3 ;  /* 0x00000003000075a7 */ /* 0x0022a400080011ff */
[----:B--2---:R-:W-:Y:S05]  /*f390*/  @!P0 NANOSLEEP.SYNCS 0x989680 ;  /* 0x009896800000895d */ /* 0x004fea0003900000 */
[----:B------:R-:W2:Y:S02]  /*f3a0*/  @!P0 SYNCS.PHASECHK.TRANS64 P0, [R0+URZ], R3 ;  /* 0x00000003000085a7 */ /* 0x000ea400080010ff */
[----:B--2---:R-:W-:Y:S05]  /*f3b0*/  @!P0 BRA `(.L_x_184) ;  /* 0xfffffffc00f08947 */ /* 0x004fea000383ffff */
[----:B------:R-:W-:Y:S05]  /*f3c0*/  BRA `(.L_x_185) ;  /* 0xffffff3000607947 */ /* 0x000fea000383ffff */
.L_x_39:
[----:B-1----:R1:W2:Y:S02]  /*f3d0*/  SYNCS.PHASECHK.TRANS64.TRYWAIT P0, [R0+URZ+0xb0], R5 ;  /* 0x0000b005000075a7 */ /* 0x0022a400080011ff */
[----:B--2---:R-:W-:Y:S05]  /*f3e0*/  @!P0 NANOSLEEP.SYNCS 0x989680 ;  /* 0x009896800000895d */ /* 0x004fea0003900000 */
[----:B------:R-:W2:Y:S02]  /*f3f0*/  @!P0 SYNCS.PHASECHK.TRANS64 P0, [R0+URZ+0xb0], R5 ;  /* 0x0000b005000085a7 */ /* 0x000ea400080010ff */
[----:B--2---:R-:W-:Y:S05]  /*f400*/  @!P0 BRA `(.L_x_39) ;  /* 0xfffffffc00f08947 */ /* 0x004fea000383ffff */
[----:B------:R-:W-:Y:S05]  /*f410*/  BRA `(.L_x_186) ;  /* 0xffffff3000bc7947 */ /* 0x000fea000383ffff */
.L_x_40:
[----:B------:R-:W-:-:S07]  /*f420*/  MOV R0, UR4 ;  /* 0x0000000400007c02 */ /* 0x000fce0008000f00 */
.L_x_187:
[----:B-1----:R1:W2:Y:S02]  /*f430*/  SYNCS.PHASECHK.TRANS64.TRYWAIT P0, [R0+URZ+0x90], R5 ;  /* 0x00009005000075a7 */ /* 0x0022a400080011ff */
[----:B--2---:R-:W-:Y:S05]  /*f440*/  @!P0 NANOSLEEP.SYNCS 0x989680 ;  /* 0x009896800000895d */ /* 0x004fea0003900000 */
[----:B------:R-:W2:Y:S02]  /*f450*/  @!P0 SYNCS.PHASECHK.TRANS64 P0, [R0+URZ+0x90], R5 ;  /* 0x00009005000085a7 */ /* 0x000ea400080010ff */
[----:B--2---:R-:W-:Y:S05]  /*f460*/  @!P0 BRA `(.L_x_187) ;  /* 0xfffffffc00f08947 */ /* 0x004fea000383ffff */
[----:B------:R-:W-:Y:S05]  /*f470*/  BRA `(.L_x_188) ;  /* 0xffffff3000cc7947 */ /* 0x000fea000383ffff */
.L_x_41:
[----:B-1----:R1:W2:Y:S02]  /*f480*/  SYNCS.PHASECHK.TRANS64.TRYWAIT P1, [R0+URZ+0x80], R5 ;  /* 0x00008005000075a7 */ /* 0x0022a400080211ff */
[----:B--2---:R-:W-:Y:S05]  /*f490*/  @!P1 NANOSLEEP.SYNCS 0x989680 ;  /* 0x009896800000995d */ /* 0x004fea0003900000 */
[----:B------:R-:W2:Y:S02]  /*f4a0*/  @!P1 SYNCS.PHASECHK.TRANS64 P1, [R0+URZ+0x80], R5 ;  /* 0x00008005000095a7 */ /* 0x000ea400080210ff */
[----:B--2---:R-:W-:Y:S05]  /*f4b0*/  @!P1 BRA `(.L_x_41) ;  /* 0xfffffffc00f09947 */ /* 0x004fea000383ffff */
[----:B------:R-:W-:Y:S05]  /*f4c0*/  BRA `(.L_x_189) ;  /* 0xffffff3000fc7947 */ /* 0x000fea000383ffff */
.L_x_44:
[----:B------:R-:W-:-:S07]  /*f4d0*/  MOV R0, UR4 ;  /* 0x0000000400007c02 */ /* 0x000fce0008000f00 */
.L_x_190:
[----:B-1----:R1:W2:Y:S02]  /*f4e0*/  SYNCS.PHASECHK.TRANS64.TRYWAIT P0, [R0+URZ+0x90], R3 ;  /* 0x00009003000075a7 */ /* 0x0022a400080011ff */
[----:B--2---:R-:W-:Y:S05]  /*f4f0*/  @!P0 NANOSLEEP.SYNCS 0x989680 ;  /* 0x009896800000895d */ /* 0x004fea0003900000 */
[----:B------:R-:W2:Y:S02]  /*f500*/  @!P0 SYNCS.PHASECHK.TRANS64 P0, [R0+URZ+0x90], R3 ;  /* 0x00009003000085a7 */ /* 0x000ea400080010ff */
[----:B--2---:R-:W-:Y:S05]  /*f510*/  @!P0 BRA `(.L_x_190) ;  /* 0xfffffffc00f08947 */ /* 0x004fea000383ffff */
[----:B------:R-:W-:Y:S05]  /*f520*/  BRA `(.L_x_43) ;  /* 0xffffff3400507947 */ /* 0x000fea000383ffff */
.L_x_51:
[----:B-1----:R1:W2:Y:S02]  /*f530*/  SYNCS.PHASECHK.TRANS64.TRYWAIT P0, [R0+URZ+0x80], R5 ;  /* 0x00008005000075a7 */ /* 0x0022a400080011ff */
[----:B--2---:R-:W-:Y:S05]  /*f540*/  @!P0 NANOSLEEP.SYNCS 0x989680 ;  /* 0x009896800000895d */ /* 0x004fea0003900000 */
[----:B------:R-:W2:Y:S02]  /*f550*/  @!P0 SYNCS.PHASECHK.TRANS64 P0, [R0+URZ+0x80], R5 ;  /* 0x00008005000085a7 */ /* 0x000ea400080010ff */
[----:B--2---:R-:W-:Y:S05]  /*f560*/  @!P0 BRA `(.L_x_51) ;  /* 0xfffffffc00f08947 */ /* 0x004fea000383ffff */
[----:B------:R-:W-:Y:S05]  /*f570*/  BRA `(.L_x_191) ;  /* 0xffffff3800b47947 */ /* 0x000fea000383ffff */
.L_x_54:
[----:B-1----:R-:W-:Y:S07]  /*f580*/  MOV R0, UR8 ;  /* 0x0000000800007c02 */ /* 0x002fee0008000f00 */
.L_x_192:
[----:B-1----:R1:W2:Y:S02]  /*f590*/  SYNCS.PHASECHK.TRANS64.TRYWAIT P0, [R0+URZ], R5 ;  /* 0x00000005000075a7 */ /* 0x0022a400080011ff */
[----:B--2---:R-:W-:Y:S05]  /*f5a0*/  @!P0 NANOSLEEP.SYNCS 0x989680 ;  /* 0x009896800000895d */ /* 0x004fea0003900000 */
[----:B------:R-:W2:Y:S02]  /*f5b0*/  @!P0 SYNCS.PHASECHK.TRANS64 P0, [R0+URZ], R5 ;  /* 0x00000005000085a7 */ /* 0x000ea400080010ff */
[----:B--2---:R-:W-:Y:S05]  /*f5c0*/  @!P0 BRA `(.L_x_192) ;  /* 0xfffffffc00f08947 */ /* 0x004fea000383ffff */
[----:B------:R-:W-:Y:S05]  /*f5d0*/  BRA `(.L_x_53) ;  /* 0xffffff3c001c7947 */ /* 0x000fea000383ffff */
.L_x_56:
[----:B-1----:R-:W-:Y:S07]  /*f5e0*/  MOV R0, UR16 ;  /* 0x0000001000007c02 */ /* 0x002fee0008000f00 */
.L_x_193:
[----:B-1----:R1:W4:Y:S02]  /*f5f0*/  SYNCS.PHASECHK.TRANS64.TRYWAIT P0, [R0+URZ+0xa8], R5 ;  /* 0x0000a805000075a7 */ /* 0x00232400080011ff */
[----:B----4-:R-:W-:Y:S05]  /*f600*/  @!P0 NANOSLEEP.SYNCS 0x989680 ;  /* 0x009896800000895d */ /* 0x010fea0003900000 */
[----:B------:R-:W4:Y:S02]  /*f610*/  @!P0 SYNCS.PHASECHK.TRANS64 P0, [R0+URZ+0xa8], R5 ;  /* 0x0000a805000085a7 */ /* 0x000f2400080010ff */
[----:B----4-:R-:W-:Y:S05]  /*f620*/  @!P0 BRA `(.L_x_193) ;  /* 0xfffffffc00f08947 */ /* 0x010fea000383ffff */
[----:B------:R-:W-:Y:S05]  /*f630*/  BRA `(.L_x_55) ;  /* 0xffffff3c005c7947 */ /* 0x000fea000383ffff */
.L_x_59:
[----:B------:R-:W-:-:S07]  /*f640*/  MOV R0, UR16 ;  /* 0x0000001000007c02 */ /* 0x000fce0008000f00 */
.L_x_194:
[----:B--2---:R2:W4:Y:S02]  /*f650*/  SYNCS.PHASECHK.TRANS64.TRYWAIT P0, [R0+URZ+0xd0], R3 ;  /* 0x0000d003000075a7 */ /* 0x00452400080011ff */
[----:B----4-:R-:W-:Y:S05]  /*f660*/  @!P0 NANOSLEEP.SYNCS 0x989680 ;  /* 0x009896800000895d */ /* 0x010fea0003900000 */
[----:B------:R-:W4:Y:S02]  /*f670*/  @!P0 SYNCS.PHASECHK.TRANS64 P0, [R0+URZ+0xd0], R3 ;  /* 0x0000d003000085a7 */ /* 0x000f2400080010ff */
[----:B----4-:R-:W-:Y:S05]  /*f680*/  @!P0 BRA `(.L_x_194) ;  /* 0xfffffffc00f08947 */ /* 0x010fea000383ffff */
[----:B------:R-:W-:Y:S05]  /*f690*/  BRA `(.L_x_195) ;  /* 0xffffff4000107947 */ /* 0x000fea000383ffff */
.L_x_64:
[----:B-1----:R1:W2:Y:S02]  /*f6a0*/  SYNCS.PHASECHK.TRANS64.TRYWAIT P0, [R8+URZ+0x80], R5 ;  /* 0x00008005080075a7 */ /* 0x0022a400080011ff */
[----:B--2---:R-:W-:Y:S05]  /*f6b0*/  @!P0 NANOSLEEP.SYNCS 0x989680 ;  /* 0x009896800000895d */ /* 0x004fea0003900000 */
[----:B------:R-:W2:Y:S02]  /*f6c0*/  @!P0 SYNCS.PHASECHK.TRANS64 P0, [R8+URZ+0x80], R5 ;  /* 0x00008005080085a7 */ /* 0x000ea400080010ff */
[----:B--2---:R-:W-:Y:S05]  /*f6d0*/  @!P0 BRA `(.L_x_64) ;  /* 0xfffffffc00f08947 */ /* 0x004fea000383ffff */
[----:B------:R-:W-:Y:S05]  /*f6e0*/  BRA `(.L_x_196) ;  /* 0xffffff4400447947 */ /* 0x000fea000383ffff */
.L_x_67:
[----:B------:R-:W-:Y:S07]  /*f6f0*/  MOV R0, UR32 ;  /* 0x0000002000007c02 */ /* 0x000fee0008000f00 */
.L_x_197:
[----:B-1----:R1:W2:Y:S02]  /*f700*/  SYNCS.PHASECHK.TRANS64.TRYWAIT P0, [R0+URZ+0x78], R5 ;  /* 0x00007805000075a7 */ /* 0x0022a400080011ff */
[----:B--2---:R-:W-:Y:S05]  /*f710*/  @!P0 NANOSLEEP.SYNCS 0x989680 ;  /* 0x009896800000895d */ /* 0x004fea0003900000 */
[----:B------:R-:W2:Y:S02]  /*f720*/  @!P0 SYNCS.PHASECHK.TRANS64 P0, [R0+URZ+0x78], R5 ;  /* 0x00007805000085a7 */ /* 0x000ea400080010ff */
[----:B--2---:R-:W-:Y:S05]  /*f730*/  @!P0 BRA `(.L_x_197) ;  /* 0xfffffffc00f08947 */ /* 0x004fea000383ffff */
[----:B------:R-:W-:Y:S05]  /*f740*/  BRA `(.L_x_66) ;  /* 0xffffff4800bc7947 */ /* 0x000fea000383ffff */
.L_x_70:
[----:B------:R-:W-:Y:S07]  /*f750*/  MOV R0, UR16 ;  /* 0x0000001000007c02 */ /* 0x000fee0008000f00 */
.L_x_198:
[----:B-1----:R1:W2:Y:S02]  /*f760*/  SYNCS.PHASECHK.TRANS64.TRYWAIT P0, [R0+URZ+0x58], R5 ;  /* 0x00005805000075a7 */ /* 0x0022a400080011ff */
[----:B--2---:R-:W-:Y:S05]  /*f770*/  @!P0 NANOSLEEP.SYNCS 0x989680 ;  /* 0x009896800000895d */ /* 0x004fea0003900000 */
[----:B------:R-:W2:Y:S02]  /*f780*/  @!P0 SYNCS.PHASECHK.TRANS64 P0, [R0+URZ+0x58], R5 ;  /* 0x00005805000085a7 */ /* 0x000ea400080010ff */
[----:B--2---:R-:W-:Y:S05]  /*f790*/  @!P0 BRA `(.L_x_198) ;  /* 0xfffffffc00f08947 */ /* 0x004fea000383ffff */
[----:B------:R-:W-:Y:S05]  /*f7a0*/  BRA `(.L_x_199) ;  /* 0xffffff4c00247947 */ /* 0x000fea000383ffff */
.L_x_71:
[----:B------:R-:W-:Y:S07]  /*f7b0*/  MOV R0, UR17 ;  /* 0x0000001100007c02 */ /* 0x000fee0008000f00 */
.L_x_200:
[----:B-1----:R1:W2:Y:S02]  /*f7c0*/  SYNCS.PHASECHK.TRANS64.TRYWAIT P0, [R0+URZ+0x58], R5 ;  /* 0x00005805000075a7 */ /* 0x0022a400080011ff */
[----:B--2---:R-:W-:Y:S05]  /*f7d0*/  @!P0 NANOSLEEP.SYNCS 0x989680 ;  /* 0x009896800000895d */ /* 0x004fea0003900000 */
[----:B------:R-:W2:Y:S02]  /*f7e0*/  @!P0 SYNCS.PHASECHK.TRANS64 P0, [R0+URZ+0x58], R5 ;  /* 0x00005805000085a7 */ /* 0x000ea400080010ff */
[----:B--2---:R-:W-:Y:S05]  /*f7f0*/  @!P0 BRA `(.L_x_200) ;  /* 0xfffffffc00f08947 */ /* 0x004fea000383ffff */
[----:B------:R-:W-:Y:S05]  /*f800*/  BRA `(.L_x_201) ;  /* 0xffffff5000047947 */ /* 0x000fea000383ffff */
.L_x_72:
[----:B------:R-:W-:Y:S07]  /*f810*/  MOV R0, UR16 ;  /* 0x0000001000007c02 */ /* 0x000fee0008000f00 */
.L_x_202:
[----:B-1----:R1:W2:Y:S02]  /*f820*/  SYNCS.PHASECHK.TRANS64.TRYWAIT P0, [R0+URZ+0x58], R7 ;  /* 0x00005807000075a7 */ /* 0x0022a400080011ff */
[----:B--2---:R-:W-:Y:S05]  /*f830*/  @!P0 NANOSLEEP.SYNCS 0x989680 ;  /* 0x009896800000895d */ /* 0x004fea0003900000 */
[----:B------:R-:W2:Y:S02]  /*f840*/  @!P0 SYNCS.PHASECHK.TRANS64 P0, [R0+URZ+0x58], R7 ;  /* 0x00005807000085a7 */ /* 0x000ea400080010ff */
[----:B--2---:R-:W-:Y:S05]  /*f850*/  @!P0 BRA `(.L_x_202) ;  /* 0xfffffffc00f08947 */ /* 0x004fea000383ffff */
[----:B------:R-:W-:Y:S05]  /*f860*/  BRA `(.L_x_203) ;  /* 0xffffff5000d87947 */ /* 0x000fea000383ffff */
.L_x_73:
[----:B------:R-:W-:Y:S07]  /*f870*/  MOV R0, UR21 ;  /* 0x0000001500007c02 */ /* 0x000fee0008000f00 */
.L_x_204:
[----:B-1----:R1:W2:Y:S02]  /*f880*/  SYNCS.PHASECHK.TRANS64.TRYWAIT P0, [R0+URZ+0x58], R7 ;  /* 0x00005807000075a7 */ /* 0x0022a400080011ff */
[----:B--2---:R-:W-:Y:S05]  /*f890*/  @!P0 NANOSLEEP.SYNCS 0x989680 ;  /* 0x009896800000895d */ /* 0x004fea0003900000 */
[----:B------:R-:W2:Y:S02]  /*f8a0*/  @!P0 SYNCS.PHASECHK.TRANS64 P0, [R0+URZ+0x58], R7 ;  /* 0x00005807000085a7 */ /* 0x000ea400080010ff */
[----:B--2---:R-:W-:Y:S05]  /*f8b0*/  @!P0 BRA `(.L_x_204) ;  /* 0xfffffffc00f08947 */ /* 0x004fea000383ffff */
[----:B------:R-:W-:Y:S05]  /*f8c0*/  BRA `(.L_x_205) ;  /* 0xffffff5400a87947 */ /* 0x000fea000383ffff */
.L_x_74:
[----:B------:R-:W-:Y:S07]  /*f8d0*/  MOV R0, UR6 ;  /* 0x0000000600007c02 */ /* 0x000fee0008000f00 */
.L_x_206:
[----:B-1----:R1:W2:Y:S02]  /*f8e0*/  SYNCS.PHASECHK.TRANS64.TRYWAIT P0, [R0+URZ+0x58], R7 ;  /* 0x00005807000075a7 */ /* 0x0022a400080011ff */
[----:B--2---:R-:W-:Y:S05]  /*f8f0*/  @!P0 NANOSLEEP.SYNCS 0x989680 ;  /* 0x009896800000895d */ /* 0x004fea0003900000 */
[----:B------:R-:W2:Y:S02]  /*f900*/  @!P0 SYNCS.PHASECHK.TRANS64 P0, [R0+URZ+0x58], R7 ;  /* 0x00005807000085a7 */ /* 0x000ea400080010ff */
[----:B--2---:R-:W-:Y:S05]  /*f910*/  @!P0 BRA `(.L_x_206) ;  /* 0xfffffffc00f08947 */ /* 0x004fea000383ffff */
[----:B------:R-:W-:Y:S05]  /*f920*/  BRA `(.L_x_207) ;  /* 0xffffff5800587947 */ /* 0x000fea000383ffff */
.L_x_75:
[----:B------:R-:W-:Y:S07]  /*f930*/  MOV R0, UR16 ;  /* 0x0000001000007c02 */ /* 0x000fee0008000f00 */
.L_x_208:
[----:B-1----:R1:W2:Y:S02]  /*f940*/  SYNCS.PHASECHK.TRANS64.TRYWAIT P0, [R0+URZ+0x58], R7 ;  /* 0x00005807000075a7 */ /* 0x0022a400080011ff */
[----:B--2---:R-:W-:Y:S05]  /*f950*/  @!P0 NANOSLEEP.SYNCS 0x989680 ;  /* 0x009896800000895d */ /* 0x004fea0003900000 */
[----:B------:R-:W2:Y:S02]  /*f960*/  @!P0 SYNCS.PHASECHK.TRANS64 P0, [R0+URZ+0x58], R7 ;  /* 0x00005807000085a7 */ /* 0x000ea400080010ff */
[----:B--2---:R-:W-:Y:S05]  /*f970*/  @!P0 BRA `(.L_x_208) ;  /* 0xfffffffc00f08947 */ /* 0x004fea000383ffff */
[----:B------:R-:W-:Y:S05]  /*f980*/  BRA `(.L_x_209) ;  /* 0xffffff5c00087947 */ /* 0x000fea000383ffff */
.L_x_76:
[----:B------:R-:W-:Y:S07]  /*f990*/  MOV R0, UR17 ;  /* 0x0000001100007c02 */ /* 0x000fee0008000f00 */
.L_x_210:
[----:B-1----:R1:W2:Y:S02]  /*f9a0*/  SYNCS.PHASECHK.TRANS64.TRYWAIT P0, [R0+URZ+0x58], R7 ;  /* 0x00005807000075a7 */ /* 0x0022a400080011ff */
[----:B--2---:R-:W-:Y:S05]  /*f9b0*/  @!P0 NANOSLEEP.SYNCS 0x989680 ;  /* 0x009896800000895d */ /* 0x004fea0003900000 */
[----:B------:R-:W2:Y:S02]  /*f9c0*/  @!P0 SYNCS.PHASECHK.TRANS64 P0, [R0+URZ+0x58], R7 ;  /* 0x00005807000085a7 */ /* 0x000ea400080010ff */
[----:B--2---:R-:W-:Y:S05]  /*f9d0*/  @!P0 BRA `(.L_x_210) ;  /* 0xfffffffc00f08947 */ /* 0x004fea000383ffff */
[----:B------:R-:W-:Y:S05]  /*f9e0*/  BRA `(.L_x_211) ;  /* 0xffffff5c00d87947 */ /* 0x000fea000383ffff */
.L_x_77:
[----:B------:R-:W-:Y:S07]  /*f9f0*/  MOV R0, UR16 ;  /* 0x0000001000007c02 */ /* 0x000fee0008000f00 */
.L_x_212:
[----:B-1----:R1:W2:Y:S02]  /*fa00*/  SYNCS.PHASECHK.TRANS64.TRYWAIT P0, [R0+URZ+0x58], R5 ;  /* 0x00005805000075a7 */ /* 0x0022a400080011ff */
[----:B--2---:R-:W-:Y:S05]  /*fa10*/  @!P0 NANOSLEEP.SYNCS 0x989680 ;  /* 0x009896800000895d */ /* 0x004fea0003900000 */
[----:B------:R-:W2:Y:S02]  /*fa20*/  @!P0 SYNCS.PHASECHK.TRANS64 P0, [R0+URZ+0x58], R5 ;  /* 0x00005805000085a7 */ /* 0x000ea400080010ff */
[----:B--2---:R-:W-:Y:S05]  /*fa30*/  @!P0 BRA `(.L_x_212) ;  /* 0xfffffffc00f08947 */ /* 0x004fea000383ffff */
[----:B------:R-:W-:Y:S05]  /*fa40*/  BRA `(.L_x_213) ;  /* 0xffffff6000a87947 */ /* 0x000fea000383ffff */
.L_x_79:
[----:B------:R-:W-:-:S07]  /*fa50*/  MOV R0, UR4 ;  /* 0x0000000400007c02 */ /* 0x000fce0008000f00 */
.L_x_214:
[----:B-1----:R1:W2:Y:S02]  /*fa60*/  SYNCS.PHASECHK.TRANS64.TRYWAIT P0, [R0+URZ], R3 ;  /* 0x00000003000075a7 */ /* 0x0022a400080011ff */
[----:B--2---:R-:W-:Y:S05]  /*fa70*/  @!P0 NANOSLEEP.SYNCS 0x989680 ;  /* 0x009896800000895d */ /* 0x004fea0003900000 */
[----:B------:R-:W2:Y:S02]  /*fa80*/  @!P0 SYNCS.PHASECHK.TRANS64 P0, [R0+URZ], R3 ;  /* 0x00000003000085a7 */ /* 0x000ea400080010ff */
[----:B--2---:R-:W-:Y:S05]  /*fa90*/  @!P0 BRA `(.L_x_214) ;  /* 0xfffffffc00f08947 */ /* 0x004fea000383ffff */
[----:B------:R-:W-:Y:S05]  /*faa0*/  BRA `(.L_x_215) ;  /* 0xffffff64009c7947 */ /* 0x000fea000383ffff */
.L_x_80:
[----:B------:R-:W-:-:S07]  /*fab0*/  MOV R0, UR5 ;  /* 0x0000000500007c02 */ /* 0x000fce0008000f00 */
.L_x_216:
[----:B-1----:R1:W2:Y:S02]  /*fac0*/  SYNCS.PHASECHK.TRANS64.TRYWAIT P0, [R0+URZ], R3 ;  /* 0x00000003000075a7 */ /* 0x0022a400080011ff */
[----:B--2---:R-:W-:Y:S05]  /*fad0*/  @!P0 NANOSLEEP.SYNCS 0x989680 ;  /* 0x009896800000895d */ /* 0x004fea0003900000 */
[----:B------:R-:W2:Y:S02]  /*fae0*/  @!P0 SYNCS.PHASECHK.TRANS64 P0, [R0+URZ], R3 ;  /* 0x00000003000085a7 */ /* 0x000ea400080010ff */
[----:B--2---:R-:W-:Y:S05]  /*faf0*/  @!P0 BRA `(.L_x_216) ;  /* 0xfffffffc00f08947 */ /* 0x004fea000383ffff */
[----:B------:R-:W-:Y:S05]  /*fb00*/  BRA `(.L_x_217) ;  /* 0xffffff6400a87947 */ /* 0x000fea000383ffff */
.L_x_82:
[----:B--2---:R2:W3:Y:S02]  /*fb10*/  SYNCS.PHASECHK.TRANS64.TRYWAIT P0, [R0+URZ+0x80], R3 ;  /* 0x00008003000075a7 */ /* 0x0044e400080011ff */
[----:B---3--:R-:W-:Y:S05]  /*fb20*/  @!P0 NANOSLEEP.SYNCS 0x989680 ;  /* 0x009896800000895d */ /* 0x008fea0003900000 */
[----:B------:R-:W3:Y:S02]  /*fb30*/  @!P0 SYNCS.PHASECHK.TRANS64 P0, [R0+URZ+0x80], R3 ;  /* 0x00008003000085a7 */ /* 0x000ee400080010ff */
[----:B---3--:R-:W-:Y:S05]  /*fb40*/  @!P0 BRA `(.L_x_82) ;  /* 0xfffffffc00f08947 */ /* 0x008fea000383ffff */
[----:B------:R-:W-:Y:S05]  /*fb50*/  BRA `(.L_x_218) ;  /* 0xffffff6800987947 */ /* 0x000fea000383ffff */
.L_x_92:
[----:B-1----:R1:W3:Y:S02]  /*fb60*/  SYNCS.PHASECHK.TRANS64.TRYWAIT P0, [R4+URZ+0x40], R3 ;  /* 0x00004003040075a7 */ /* 0x0022e400080011ff */
[----:B---3--:R-:W-:Y:S05]  /*fb70*/  @!P0 NANOSLEEP.SYNCS 0x989680 ;  /* 0x009896800000895d */ /* 0x008fea0003900000 */
[----:B------:R-:W3:Y:S02]  /*fb80*/  @!P0 SYNCS.PHASECHK.TRANS64 P0, [R4+URZ+0x40], R3 ;  /* 0x00004003040085a7 */ /* 0x000ee400080010ff */
[----:B---3--:R-:W-:Y:S05]  /*fb90*/  @!P0 BRA `(.L_x_92) ;  /* 0xfffffffc00f08947 */ /* 0x008fea000383ffff */
[----:B------:R-:W-:Y:S05]  /*fba0*/  BRA `(.L_x_91) ;  /* 0xffffff7800647947 */ /* 0x000fea000383ffff */
.L_x_94:
[----:B-1----:R-:W-:Y:S04]  /*fbb0*/  MOV R3, UR47 ;  /* 0x0000002f00037c02 */ /* 0x002fe80008000f00 */
[----:B------:R1:W2:Y:S03]  /*fbc0*/  SYNCS.PHASECHK.TRANS64.TRYWAIT P1, [R3+URZ+0xa0], R0 ;  /* 0x0000a000030075a7 */ /* 0x0002a600080211ff */
[----:B--2---:R-:W-:Y:S05]  /*fbd0*/  @!P1 NANOSLEEP.SYNCS 0x989680 ;  /* 0x009896800000995d */ /* 0x004fea0003900000 */
[----:B------:R-:W2:Y:S02]  /*fbe0*/  @!P1 SYNCS.PHASECHK.TRANS64 P1, [R3+URZ+0xa0], R0 ;  /* 0x0000a000030095a7 */ /* 0x000ea400080210ff */
[----:B--2---:R-:W-:Y:S05]  /*fbf0*/  @!P1 BRA `(.L_x_94) ;  /* 0xfffffffc00ec9947 */ /* 0x004fea000383ffff */
[----:B------:R-:W-:Y:S05]  /*fc00*/  BRA `(.L_x_93) ;  /* 0xffffff7c004c7947 */ /* 0x000fea000383ffff */
.L_x_105:
[----:B-1----:R1:W2:Y:S02]  /*fc10*/  SYNCS.PHASECHK.TRANS64.TRYWAIT P0, [R5+URZ+0x40], R0 ;  /* 0x00004000050075a7 */ /* 0x0022a400080011ff */
[----:B--2---:R-:W-:Y:S05]  /*fc20*/  @!P0 NANOSLEEP.SYNCS 0x989680 ;  /* 0x009896800000895d */ /* 0x004fea0003900000 */
[----:B------:R-:W2:Y:S02]  /*fc30*/  @!P0 SYNCS.PHASECHK.TRANS64 P0, [R5+URZ+0x40], R0 ;  /* 0x00004000050085a7 */ /* 0x000ea400080010ff */
[----:B--2---:R-:W-:Y:S05]  /*fc40*/  @!P0 BRA `(.L_x_105) ;  /* 0xfffffffc00f08947 */ /* 0x004fea000383ffff */
[----:B------:R-:W-:Y:S05]  /*fc50*/  BRA `(.L_x_104) ;  /* 0xffffff8800407947 */ /* 0x000fea000383ffff */
.L_x_115:
[----:B-1----:R1:W2:Y:S02]  /*fc60*/  SYNCS.PHASECHK.TRANS64.TRYWAIT P0, [R5+URZ+0x40], R4 ;  /* 0x00004004050075a7 */ /* 0x0022a400080011ff */
[----:B--2---:R-:W-:Y:S05]  /*fc70*/  @!P0 NANOSLEEP.SYNCS 0x989680 ;  /* 0x009896800000895d */ /* 0x004fea0003900000 */
[----:B------:R-:W2:Y:S02]  /*fc80*/  @!P0 SYNCS.PHASECHK.TRANS64 P0, [R5+URZ+0x40], R4 ;  /* 0x00004004050085a7 */ /* 0x000ea400080010ff */
[----:B--2---:R-:W-:Y:S05]  /*fc90*/  @!P0 BRA `(.L_x_115) ;  /* 0xfffffffc00f08947 */ /* 0x004fea000383ffff */
[----:B------:R-:W-:Y:S05]  /*fca0*/  BRA `(.L_x_114) ;  /* 0xffffff9400fc7947 */ /* 0x000fea000383ffff */
.L_x_125:
[----:B-1----:R1:W2:Y:S02]  /*fcb0*/  SYNCS.PHASECHK.TRANS64.TRYWAIT P0, [R5+URZ+0x40], R4 ;  /* 0x00004004050075a7 */ /* 0x0022a400080011ff */
[----:B--2---:R-:W-:Y:S05]  /*fcc0*/  @!P0 NANOSLEEP.SYNCS 0x989680 ;  /* 0x009896800000895d */ /* 0x004fea0003900000 */
[----:B------:R-:W2:Y:S02]  /*fcd0*/  @!P0 SYNCS.PHASECHK.TRANS64 P0, [R5+URZ+0x40], R4 ;  /* 0x00004004050085a7 */ /* 0x000ea400080010ff */
[----:B--2---:R-:W-:Y:S05]  /*fce0*/  @!P0 BRA `(.L_x_125) ;  /* 0xfffffffc00f08947 */ /* 0x004fea000383ffff */
[----:B------:R-:W-:Y:S05]  /*fcf0*/  BRA `(.L_x_124) ;  /* 0xffffffa400bc7947 */ /* 0x000fea000383ffff */
.L_x_135:
[----:B-1----:R1:W2:Y:S02]  /*fd00*/  SYNCS.PHASECHK.TRANS64.TRYWAIT P0, [R5+URZ+0x40], R4 ;  /* 0x00004004050075a7 */ /* 0x0022a400080011ff */
[----:B--2---:R-:W-:Y:S05]  /*fd10*/  @!P0 NANOSLEEP.SYNCS 0x989680 ;  /* 0x009896800000895d */ /* 0x004fea0003900000 */
[----:B------:R-:W2:Y:S02]  /*fd20*/  @!P0 SYNCS.PHASECHK.TRANS64 P0, [R5+URZ+0x40], R4 ;  /* 0x00004004050085a7 */ /* 0x000ea400080010ff */
[----:B--2---:R-:W-:Y:S05]  /*fd30*/  @!P0 BRA `(.L_x_135) ;  /* 0xfffffffc00f08947 */ /* 0x004fea000383ffff */
[----:B------:R-:W-:Y:S05]  /*fd40*/  BRA `(.L_x_134) ;  /* 0xffffffb4007c7947 */ /* 0x000fea000383ffff */
.L_x_145:
[----:B-1----:R1:W2:Y:S02]  /*fd50*/  SYNCS.PHASECHK.TRANS64.TRYWAIT P0, [R5+URZ+0x40], R4 ;  /* 0x00004004050075a7 */ /* 0x0022a400080011ff */
[----:B--2---:R-:W-:Y:S05]  /*fd60*/  @!P0 NANOSLEEP.SYNCS 0x989680 ;  /* 0x009896800000895d */ /* 0x004fea0003900000 */
[----:B------:R-:W2:Y:S02]  /*fd70*/  @!P0 SYNCS.PHASECHK.TRANS64 P0, [R5+URZ+0x40], R4 ;  /* 0x00004004050085a7 */ /* 0x000ea400080010ff */
[----:B--2---:R-:W-:Y:S05]  /*fd80*/  @!P0 BRA `(.L_x_145) ;  /* 0xfffffffc00f08947 */ /* 0x004fea000383ffff */
[----:B------:R-:W-:Y:S05]  /*fd90*/  BRA `(.L_x_144) ;  /* 0xffffffc4003c7947 */ /* 0x000fea000383ffff */
.L_x_155:
[----:B-1----:R1:W2:Y:S02]  /*fda0*/  SYNCS.PHASECHK.TRANS64.TRYWAIT P0, [R5+URZ+0x40], R4 ;  /* 0x00004004050075a7 */ /* 0x0022a400080011ff */
[----:B--2---:R-:W-:Y:S05]  /*fdb0*/  @!P0 NANOSLEEP.SYNCS 0x989680 ;  /* 0x009896800000895d */ /* 0x004fea0003900000 */
[----:B------:R-:W2:Y:S02]  /*fdc0*/  @!P0 SYNCS.PHASECHK.TRANS64 P0, [R5+URZ+0x40], R4 ;  /* 0x00004004050085a7 */ /* 0x000ea400080010ff */
[----:B--2---:R-:W-:Y:S05]  /*fdd0*/  @!P0 BRA `(.L_x_155) ;  /* 0xfffffffc00f08947 */ /* 0x004fea000383ffff */
[----:B------:R-:W-:Y:S05]  /*fde0*/  BRA `(.L_x_154) ;  /* 0xffffffd000fc7947 */ /* 0x000fea000383ffff */
.L_x_165:
[----:B-1----:R1:W2:Y:S02]  /*fdf0*/  SYNCS.PHASECHK.TRANS64.TRYWAIT P0, [R3+URZ+0x40], R102 ;  /* 0x00004066030075a7 */ /* 0x0022a400080011ff */
[----:B--2---:R-:W-:Y:S05]  /*fe00*/  @!P0 NANOSLEEP.SYNCS 0x989680 ;  /* 0x009896800000895d */ /* 0x004fea0003900000 */
[----:B------:R-:W2:Y:S02]  /*fe10*/  @!P0 SYNCS.PHASECHK.TRANS64 P0, [R3+URZ+0x40], R102 ;  /* 0x00004066030085a7 */ /* 0x000ea400080010ff */
[----:B--2---:R-:W-:Y:S05]  /*fe20*/  @!P0 BRA `(.L_x_165) ;  /* 0xfffffffc00f08947 */ /* 0x004fea000383ffff */
[----:B------:R-:W-:Y:S05]  /*fe30*/  BRA `(.L_x_164) ;  /* 0xffffffe000b87947 */ /* 0x000fea000383ffff */
        .weak           $__internal_0_$__cuda_sm10x_tcgen05_guardrail_trap_col_being_dealloced_not_returned_by_alloc
        .type           $__internal_0_$__cuda_sm10x_tcgen05_guardrail_trap_col_being_dealloced_not_returned_by_alloc,@function
        .size           $__internal_0_$__cuda_sm10x_tcgen05_guardrail_trap_col_being_dealloced_not_returned_by_alloc,($__internal_1_$__cuda_sm10x_tcgen05_guardrail_trap_phase_invalid_during_alloc - $__internal_0_$__cuda_sm10x_tcgen05_guardrail_trap_col_being_dealloced_not_returned_by_alloc)
$__internal_0_$__cuda_sm10x_tcgen05_guardrail_trap_col_being_dealloced_not_returned_by_alloc:
[----:B------:R-:W-:Y:S05]  /*fe40*/  BPT.TRAP 0x1 ;  /* 0x000000040000795c */ /* 0x000fea0000300000 */
[----:B------:R-:W-:-:S04]  /*fe50*/  HFMA2 R3, -RZ, RZ, 0, 0 ;  /* 0x00000000ff037431 */ /* 0x000fc800000001ff */
[----:B------:R-:W-:Y:S05]  /*fe60*/  RET.REL.NODEC R2 `(_ZN7cutlass13device_kernelINS_4gemm6kernel13GemmUniversalIN4cute5tupleIJiiiiEEENS1_10collective13CollectiveMmaINS1_41MainloopSm100TmaUmmaWarpSpecializedSparseILi4ELi2ELi1ENS5_IJNS4_1CILi1EEENSA_ILi2EEESB_EEEEENS5_IJNSA_ILi128EEENSA_ILi256EEENSA_ILi64EEEEEENS_6half_tENS5_IJNS4_6LayoutINS5_IJiNS5_IJSC_iEEEiEEENS5_IJlNS5_IJSB_SC_EEElEEEEENSK_INS5_IJNS5_IJNS5_IJNSA_ILi8EEESC_SQ_EEEiEEENS5_IJNS5_IJNSA_ILi16EEESC_NSA_ILi4EEEEEEiEEEiEEENS5_IJNS5_IJNS5_IJSF_ST_NSA_ILi2048EEEEEENSA_ILi16384EEEEEENS5_IJNS5_IJSB_NSA_ILi1024EEENSA_ILi32EEEEEElEEElEEEEEEEESJ_NS5_IJlSB_lEEENS4_8TiledMMAINS4_8MMA_AtomIJNS4_27SM100_MMA_F16BF16_SS_SPARSEISJ_SJ_fLi128ELi256ELNS4_4UMMA5MajorE0ELS1E_0ELNS1D_7ScaleInE0ELS1F_0EEEEEENSK_INS5_IJSB_SB_SB_EEENS5_IJNSA_ILi0EEES1J_S1J_EEEEENS5_IJNS4_10UnderscoreES1M_S1M_EEEEENS4_23SM90_TMA_LOAD_MULTICASTENS4_14ComposedLayoutINS4_7SwizzleILi2ELi4ELi3EEENS4_25smem_sparse_ptr_flag_bitsILi2ELi16EEENSK_INS5_IJNS5_IJSB_SQ_EEENS5_IJSC_S13_EEEEEENS5_IJNS5_IJS1J_SH_EEESN_EEEEEEEvNS4_8identityENS4_13SM90_TMA_LOADENS1Q_INS1R_ILi3ELi4ELi3EEENS4_18smem_ptr_flag_bitsILi16EEENSK_INS5_IJSQ_SH_EEENS5_IJSH_SB_EEEEEEEvS22_EENS_8epilogue10collective18CollectiveEpilogueINS2C_23Sm100TmaWarpSpecializedILi3ELi2ELi32ELb1ELb0EEEJSI_NS5_IJNSK_ISF_SB_EENSK_IS13_SB_EEEEEfNS5_IJSB_llEEEfS2K_NS2C_6fusion15FusionCallbacksIS2G_NS2L_17LinearCombinationIffffLNS_15FloatRoundStyleE2EEESI_S2J_JEEENS4_5SM1004TMEM4LOAD26SM100_TMEM_LOAD_32dp32b32xES23_NS1Q_INS1R_ILi2ELi5ELi2EEENS25_ILi32EEENSK_INS5_IJS13_SU_EEENS5_IJSB_S13_EEEEEEENS4_39AutoVectorizingCopyWithAssumedAlignmentILi128EEENS4_14SM90_TMA_STOREES30_S32_S32_EEEvvEEEEvNT_6ParamsE) ;  /* 0xffffff0002647950 */ /* 0x000fea0003c3ffff */
        .weak           $__internal_1_$__cuda_sm10x_tcgen05_guardrail_trap_phase_invalid_during_alloc
        .type           $__internal_1_$__cuda_sm10x_tcgen05_guardrail_trap_phase_invalid_during_alloc,@function
        .size           $__internal_1_$__cuda_sm10x_tcgen05_guardrail_trap_phase_invalid_during_alloc,($__internal_2_$__cuda_sm10x_tcgen05_guardrail_trap_unallocated_columns_being_dealloced - $__internal_1_$__cuda_sm10x_tcgen05_guardrail_trap_phase_invalid_during_alloc)
$__internal_1_$__cuda_sm10x_tcgen05_guardrail_trap_phase_invalid_during_alloc:
[----:B------:R-:W-:Y:S05]  /*fe70*/  BPT.TRAP 0x1 ;  /* 0x000000040000795c */ /* 0x000fea0000300000 */
[----:B------:R-:W-:-:S04]  /*fe80*/  MOV R5, 0x0 ;  /* 0x0000000000057802 */ /* 0x000fc80000000f00 */
[----:B------:R-:W-:Y:S05]  /*fe90*/  RET.REL.NODEC R4 `(_ZN7cutlass13device_kernelINS_4gemm6kernel13GemmUniversalIN4cute5tupleIJiiiiEEENS1_10collective13CollectiveMmaINS1_41MainloopSm100TmaUmmaWarpSpecializedSparseILi4ELi2ELi1ENS5_IJNS4_1CILi1EEENSA_ILi2EEESB_EEEEENS5_IJNSA_ILi128EEENSA_ILi256EEENSA_ILi64EEEEEENS_6half_tENS5_IJNS4_6LayoutINS5_IJiNS5_IJSC_iEEEiEEENS5_IJlNS5_IJSB_SC_EEElEEEEENSK_INS5_IJNS5_IJNS5_IJNSA_ILi8EEESC_SQ_EEEiEEENS5_IJNS5_IJNSA_ILi16EEESC_NSA_ILi4EEEEEEiEEEiEEENS5_IJNS5_IJNS5_IJSF_ST_NSA_ILi2048EEEEEENSA_ILi16384EEEEEENS5_IJNS5_IJSB_NSA_ILi1024EEENSA_ILi32EEEEEElEEElEEEEEEEESJ_NS5_IJlSB_lEEENS4_8TiledMMAINS4_8MMA_AtomIJNS4_27SM100_MMA_F16BF16_SS_SPARSEISJ_SJ_fLi128ELi256ELNS4_4UMMA5MajorE0ELS1E_0ELNS1D_7ScaleInE0ELS1F_0EEEEEENSK_INS5_IJSB_SB_SB_EEENS5_IJNSA_ILi0EEES1J_S1J_EEEEENS5_IJNS4_10UnderscoreES1M_S1M_EEEEENS4_23SM90_TMA_LOAD_MULTICASTENS4_14ComposedLayoutINS4_7SwizzleILi2ELi4ELi3EEENS4_25smem_sparse_ptr_flag_bitsILi2ELi16EEENSK_INS5_IJNS5_IJSB_SQ_EEENS5_IJSC_S13_EEEEEENS5_IJNS5_IJS1J_SH_EEESN_EEEEEEEvNS4_8identityENS4_13SM90_TMA_LOADENS1Q_INS1R_ILi3ELi4ELi3EEENS4_18smem_ptr_flag_bitsILi16EEENSK_INS5_IJSQ_SH_EEENS5_IJSH_SB_EEEEEEEvS22_EENS_8epilogue10collective18CollectiveEpilogueINS2C_23Sm100TmaWarpSpecializedILi3ELi2ELi32ELb1ELb0EEEJSI_NS5_IJNSK_ISF_SB_EENSK_IS13_SB_EEEEEfNS5_IJSB_llEEEfS2K_NS2C_6fusion15FusionCallbacksIS2G_NS2L_17LinearCombinationIffffLNS_15FloatRoundStyleE2EEESI_S2J_JEEENS4_5SM1004TMEM4LOAD26SM100_TMEM_LOAD_32dp32b32xES23_NS1Q_INS1R_ILi2ELi5ELi2EEENS25_ILi32EEENSK_INS5_IJS13_SU_EEENS5_IJSB_S13_EEEEEEENS4_39AutoVectorizingCopyWithAssumedAlignmentILi128EEENS4_14SM90_TMA_STOREES30_S32_S32_EEEvvEEEEvNT_6ParamsE) ;  /* 0xffffff0004587950 */ /* 0x000fea0003c3ffff */
        .weak           $__internal_2_$__cuda_sm10x_tcgen05_guardrail_trap_unallocated_columns_being_dealloced
        .type           $__internal_2_$__cuda_sm10x_tcgen05_guardrail_trap_unallocated_columns_being_dealloced,@function
        .size           $__internal_2_$__cuda_sm10x_tcgen05_guardrail_trap_unallocated_columns_being_dealloced,(.L_x_220 - $__internal_2_$__cuda_sm10x_tcgen05_guardrail_trap_unallocated_columns_being_dealloced)
$__internal_2_$__cuda_sm10x_tcgen05_guardrail_trap_unallocated_columns_being_dealloced:
[----:B------:R-:W-:Y:S05]  /*fea0*/  BPT.TRAP 0x1 ;  /* 0x000000040000795c */ /* 0x000fea0000300000 */
[----:B------:R-:W-:-:S04]  /*feb0*/  HFMA2 R3, -RZ, RZ, 0, 0 ;  /* 0x00000000ff037431 */ /* 0x000fc800000001ff */
[----:B------:R-:W-:Y:S05]  /*fec0*/  RET.REL.NODEC R2 `(_ZN7cutlass13device_kernelINS_4gemm6kernel13GemmUniversalIN4cute5tupleIJiiiiEEENS1_10collective13CollectiveMmaINS1_41MainloopSm100TmaUmmaWarpSpecializedSparseILi4ELi2ELi1ENS5_IJNS4_1CILi1EEENSA_ILi2EEESB_EEEEENS5_IJNSA_ILi128EEENSA_ILi256EEENSA_ILi64EEEEEENS_6half_tENS5_IJNS4_6LayoutINS5_IJiNS5_IJSC_iEEEiEEENS5_IJlNS5_IJSB_SC_EEElEEEEENSK_INS5_IJNS5_IJNS5_IJNSA_ILi8EEESC_SQ_EEEiEEENS5_IJNS5_IJNSA_ILi16EEESC_NSA_ILi4EEEEEEiEEEiEEENS5_IJNS5_IJNS5_IJSF_ST_NSA_ILi2048EEEEEENSA_ILi16384EEEEEENS5_IJNS5_IJSB_NSA_ILi1024EEENSA_ILi32EEEEEElEEElEEEEEEEESJ_NS5_IJlSB_lEEENS4_8TiledMMAINS4_8MMA_AtomIJNS4_27SM100_MMA_F16BF16_SS_SPARSEISJ_SJ_fLi128ELi256ELNS4_4UMMA5MajorE0ELS1E_0ELNS1D_7ScaleInE0ELS1F_0EEEEEENSK_INS5_IJSB_SB_SB_EEENS5_IJNSA_ILi0EEES1J_S1J_EEEEENS5_IJNS4_10UnderscoreES1M_S1M_EEEEENS4_23SM90_TMA_LOAD_MULTICASTENS4_14ComposedLayoutINS4_7SwizzleILi2ELi4ELi3EEENS4_25smem_sparse_ptr_flag_bitsILi2ELi16EEENSK_INS5_IJNS5_IJSB_SQ_EEENS5_IJSC_S13_EEEEEENS5_IJNS5_IJS1J_SH_EEESN_EEEEEEEvNS4_8identityENS4_13SM90_TMA_LOADENS1Q_INS1R_ILi3ELi4ELi3EEENS4_18smem_ptr_flag_bitsILi16EEENSK_INS5_IJSQ_SH_EEENS5_IJSH_SB_EEEEEEEvS22_EENS_8epilogue10collective18CollectiveEpilogueINS2C_23Sm100TmaWarpSpecializedILi3ELi2ELi32ELb1ELb0EEEJSI_NS5_IJNSK_ISF_SB_EENSK_IS13_SB_EEEEEfNS5_IJSB_llEEEfS2K_NS2C_6fusion15FusionCallbacksIS2G_NS2L_17LinearCombinationIffffLNS_15FloatRoundStyleE2EEESI_S2J_JEEENS4_5SM1004TMEM4LOAD26SM100_TMEM_LOAD_32dp32b32xES23_NS1Q_INS1R_ILi2ELi5ELi2EEENS25_ILi32EEENSK_INS5_IJS13_SU_EEENS5_IJSB_S13_EEEEEEENS4_39AutoVectorizingCopyWithAssumedAlignmentILi128EEENS4_14SM90_TMA_STOREES30_S32_S32_EEEvvEEEEvNT_6ParamsE) ;  /* 0xffffff00024c7950 */ /* 0x000fea0003c3ffff */
.L_x_219:
[----:B------:R-:W-:-:S00]  /*fed0*/  BRA `(.L_x_219) ;  /* 0xfffffffc00fc7947 */ /* 0x000fc0000383ffff */
[----:B------:R-:W-:-:S00]  /*fee0*/  NOP ;  /* 0x0000000000007918 */ /* 0x000fc00000000000 */
        /* <DEDUP_REMOVED lines=9> */
.L_x_220:


//--------------------- .nv.global.init           --------------------------
	.section	.nv.global.init,"aw",@progbits
.nv.global.init:
	.type		$str$27,@object
	.size		$str$27,($str$28 - $str$27)
$str$27:
        /*0000*/ 	.byte	0x28, 0x61, 0x64, 0x64, 0x72, 0x65, 0x73, 0x73, 0x20, 0x26, 0x20, 0x6d, 0x61, 0x73, 0x6b, 0x29
        /*0010*/ 	.byte	0x20, 0x3d, 0x3d, 0x20, 0x30, 0x00
	.type		$str$28,@object
	.size		$str$28,($str$26 - $str$28)
$str$28:
        /*0016*/ 	.byte	0x2f, 0x74, 0x6d, 0x70, 0x2f, 0x63, 0x75, 0x74, 0x6c, 0x61, 0x73, 0x73, 0x5f, 0x73, 0x77, 0x65
        /*0026*/ 	.byte	0x65, 0x70, 0x5f, 0x73, 0x72, 0x63, 0x2f, 0x69, 0x6e, 0x63, 0x6c, 0x75, 0x64, 0x65, 0x2f, 0x63
        /*0036*/ 	.byte	0x75, 0x74, 0x65, 0x2f, 0x70, 0x6f, 0x69, 0x6e, 0x74, 0x65, 0x72, 0x5f, 0x66, 0x6c, 0x61, 0x67
        /*0046*/ 	.byte	0x67, 0x65, 0x64, 0x2e, 0x68, 0x70, 0x70, 0x00
	.type		$str$26,@object
	.size		$str$26,($str$25 - $str$26)
$str$26:
        /*004e*/ 	.byte	0x2f, 0x74, 0x6d, 0x70, 0x2f, 0x63, 0x75, 0x74, 0x6c, 0x61, 0x73, 0x73, 0x5f, 0x73, 0x77, 0x65
        /*005e*/ 	.byte	0x65, 0x70, 0x5f, 0x73, 0x72, 0x63, 0x2f, 0x69, 0x6e, 0x63, 0x6c, 0x75, 0x64, 0x65, 0x2f, 0x63
        /*006e*/ 	.byte	0x75, 0x74, 0x65, 0x2f, 0x61, 0x74, 0x6f, 0x6d, 0x2f, 0x63, 0x6f, 0x70, 0x79, 0x5f, 0x74, 0x72
        /*007e*/ 	.byte	0x61, 0x69, 0x74, 0x73, 0x5f, 0x73, 0x6d, 0x31, 0x30, 0x30, 0x2e, 0x68, 0x70, 0x70, 0x00
	.type		$str$25,@object
	.size		$str$25,(__unnamed_1 - $str$25)
$str$25:
        /*008d*/ 	.byte	0x28, 0x28, 0x75, 0x69, 0x6e, 0x74, 0x33, 0x32, 0x5f, 0x74, 0x28, 0x74, 0x68, 0x72, 0x65, 0x61
        /*009d*/ 	.byte	0x64, 0x49, 0x64, 0x78, 0x2e, 0x78, 0x29, 0x20, 0x2f, 0x20, 0x33, 0x32, 0x29, 0x20, 0x25, 0x20
        /*00ad*/ 	.byte	0x34, 0x29, 0x20, 0x3d, 0x3d, 0x20, 0x28, 0x28, 0x28, 0x74, 0x6d, 0x65, 0x6d, 0x5f, 0x61, 0x64
        /*00bd*/ 	.byte	0x64, 0x72, 0x20, 0x3e, 0x3e, 0x20, 0x31, 0x36, 0x29, 0x20, 0x2f, 0x20, 0x33, 0x32, 0x29, 0x20
        /*00cd*/ 	.byte	0x25, 0x20, 0x34, 0x29, 0x00
	.type		__unnamed_1,@object
	.size		__unnamed_1,(__unnamed_2 - __unnamed_1)
__unnamed_1:
        /*00d2*/ 	.byte	0x61, 0x75, 0x74, 0x6f, 0x20, 0x63, 0x75, 0x74, 0x65, 0x3a, 0x3a, 0x61, 0x73, 0x5f, 0x70, 0x6f
        /* <DEDUP_REMOVED lines=23> */
        /*0252*/ 	.byte	0x3a, 0x3a, 0x43, 0x3c, 0x34, 0x30, 0x39, 0x36, 0x3e, 0x3e, 0x3e, 0x3e, 0x5d, 0x00
	.type		__unnamed_2,@object
	.size		__unnamed_2,(.L_2 - __unnamed_2)
__unnamed_2:
        /* <DEDUP_REMOVED lines=42> */
        /*0500*/ 	.byte	0x3e, 0x5d, 0x00
.L_2:


//--------------------- .nv.shared._ZN7cutlass13device_kernelINS_4gemm6kernel13GemmUniversalIN4cute5tupleIJiiiiEEENS1_10collective13CollectiveMmaINS1_41MainloopSm100TmaUmmaWarpSpecializedSparseILi4ELi2ELi1ENS5_IJNS4_1CILi1EEENSA_ILi2EEESB_EEEEENS5_IJNSA_ILi128EEENSA_ILi256EEENSA_ILi64EEEEEENS_6half_tENS5_IJNS4_6LayoutINS5_IJiNS5_IJSC_iEEEiEEENS5_IJlNS5_IJSB_SC_EEElEEEEENSK_INS5_IJNS5_IJNS5_IJNSA_ILi8EEESC_SQ_EEEiEEENS5_IJNS5_IJNSA_ILi16EEESC_NSA_ILi4EEEEEEiEEEiEEENS5_IJNS5_IJNS5_IJSF_ST_NSA_ILi2048EEEEEENSA_ILi16384EEEEEENS5_IJNS5_IJSB_NSA_ILi1024EEENSA_ILi32EEEEEElEEElEEEEEEEESJ_NS5_IJlSB_lEEENS4_8TiledMMAINS4_8MMA_AtomIJNS4_27SM100_MMA_F16BF16_SS_SPARSEISJ_SJ_fLi128ELi256ELNS4_4UMMA5MajorE0ELS1E_0ELNS1D_7ScaleInE0ELS1F_0EEEEEENSK_INS5_IJSB_SB_SB_EEENS5_IJNSA_ILi0EEES1J_S1J_EEEEENS5_IJNS4_10UnderscoreES1M_S1M_EEEEENS4_23SM90_TMA_LOAD_MULTICASTENS4_14ComposedLayoutINS4_7SwizzleILi2ELi4ELi3EEENS4_25smem_sparse_ptr_flag_bitsILi2ELi16EEENSK_INS5_IJNS5_IJSB_SQ_EEENS5_IJSC_S13_EEEEEENS5_IJNS5_IJS1J_SH_EEESN_EEEEEEEvNS4_8identityENS4_13SM90_TMA_LOADENS1Q_INS1R_ILi3ELi4ELi3EEENS4_18smem_ptr_flag_bitsILi16EEENSK_INS5_IJSQ_SH_EEENS5_IJSH_SB_EEEEEEEvS22_EENS_8epilogue10collective18CollectiveEpilogueINS2C_23Sm100TmaWarpSpecializedILi3ELi2ELi32ELb1ELb0EEEJSI_NS5_IJNSK_ISF_SB_EENSK_IS13_SB_EEEEEfNS5_IJSB_llEEEfS2K_NS2C_6fusion15FusionCallbacksIS2G_NS2L_17LinearCombinationIffffLNS_15FloatRoundStyleE2EEESI_S2J_JEEENS4_5SM1004TMEM4LOAD26SM100_TMEM_LOAD_32dp32b32xES23_NS1Q_INS1R_ILi2ELi5ELi2EEENS25_ILi32EEENSK_INS5_IJS13_SU_EEENS5_IJSB_S13_EEEEEEENS4_39AutoVectorizingCopyWithAssumedAlignmentILi128EEENS4_14SM90_TMA_STOREES30_S32_S32_EEEvvEEEEvNT_6ParamsE --------------------------
	.section	.nv.shared._ZN7cutlass13device_kernelINS_4gemm6kernel13GemmUniversalIN4cute5tupleIJiiiiEEENS1_10collective13CollectiveMmaINS1_41MainloopSm100TmaUmmaWarpSpecializedSparseILi4ELi2ELi1ENS5_IJNS4_1CILi1EEENSA_ILi2EEESB_EEEEENS5_IJNSA_ILi128EEENSA_ILi256EEENSA_ILi64EEEEEENS_6half_tENS5_IJNS4_6LayoutINS5_IJiNS5_IJSC_iEEEiEEENS5_IJlNS5_IJSB_SC_EEElEEEEENSK_INS5_IJNS5_IJNS5_IJNSA_ILi8EEESC_SQ_EEEiEEENS5_IJNS5_IJNSA_ILi16EEESC_NSA_ILi4EEEEEEiEEEiEEENS5_IJNS5_IJNS5_IJSF_ST_NSA_ILi2048EEEEEENSA_ILi16384EEEEEENS5_IJNS5_IJSB_NSA_ILi1024EEENSA_ILi32EEEEEElEEElEEEEEEEESJ_NS5_IJlSB_lEEENS4_8TiledMMAINS4_8MMA_AtomIJNS4_27SM100_MMA_F16BF16_SS_SPARSEISJ_SJ_fLi128ELi256ELNS4_4UMMA5MajorE0ELS1E_0ELNS1D_7ScaleInE0ELS1F_0EEEEEENSK_INS5_IJSB_SB_SB_EEENS5_IJNSA_ILi0EEES1J_S1J_EEEEENS5_IJNS4_10UnderscoreES1M_S1M_EEEEENS4_23SM90_TMA_LOAD_MULTICASTENS4_14ComposedLayoutINS4_7SwizzleILi2ELi4ELi3EEENS4_25smem_sparse_ptr_flag_bitsILi2ELi16EEENSK_INS5_IJNS5_IJSB_SQ_EEENS5_IJSC_S13_EEEEEENS5_IJNS5_IJS1J_SH_EEESN_EEEEEEEvNS4_8identityENS4_13SM90_TMA_LOADENS1Q_INS1R_ILi3ELi4ELi3EEENS4_18smem_ptr_flag_bitsILi16EEENSK_INS5_IJSQ_SH_EEENS5_IJSH_SB_EEEEEEEvS22_EENS_8epilogue10collective18CollectiveEpilogueINS2C_23Sm100TmaWarpSpecializedILi3ELi2ELi32ELb1ELb0EEEJSI_NS5_IJNSK_ISF_SB_EENSK_IS13_SB_EEEEEfNS5_IJSB_llEEEfS2K_NS2C_6fusion15FusionCallbacksIS2G_NS2L_17LinearCombinationIffffLNS_15FloatRoundStyleE2EEESI_S2J_JEEENS4_5SM1004TMEM4LOAD26SM100_TMEM_LOAD_32dp32b32xES23_NS1Q_INS1R_ILi2ELi5ELi2EEENS25_ILi32EEENSK_INS5_IJS13_SU_EEENS5_IJSB_S13_EEEEEEENS4_39AutoVectorizingCopyWithAssumedAlignmentILi128EEENS4_14SM90_TMA_STOREES30_S32_S32_EEEvvEEEEvNT_6ParamsE,"aw",@nobits
	.sectionflags	@""
	.align	16
	.zero		1024


//--------------------- .nv.shared.reserved.0     --------------------------
	.section	.nv.shared.reserved.0,"aw",@nobits
	.weak		__nv_reservedSMEM_offset_0_alias
	.size		__nv_reservedSMEM_offset_0_alias, 0, 64
	.other		__nv_reservedSMEM_offset_0_alias,@"STO_CUDA_RESERVED_SHARED STV_DEFAULT"
__nv_reservedSMEM_offset_0_alias:
	.zero		0
.nv.shared.reserved.0:
	.zero		64
	.weak		__nv_reservedSMEM_tcgen05_partition
	.type		__nv_reservedSMEM_tcgen05_partition,@object
	.size		__nv_reservedSMEM_tcgen05_partition,(.L_0 - __nv_reservedSMEM_tcgen05_partition)
__nv_reservedSMEM_tcgen05_partition:
	.zero		32
.L_0:


//--------------------- .nv.global                --------------------------
	.section	.nv.global,"aw",@nobits
.nv.global:
	.type		_ZN39_INTERNAL_077dfc51_4_k_cu_322439ec_27864cute1_E,@object
	.size		_ZN39_INTERNAL_077dfc51_4_k_cu_322439ec_27864cute1_E,(_ZN39_INTERNAL_077dfc51_4_k_cu_322439ec_27864cuda3std3__45__cpo6cbeginE - _ZN39_INTERNAL_077dfc51_4_k_cu_322439ec_27864cute1_E)
_ZN39_INTERNAL_077dfc51_4_k_cu_322439ec_27864cute1_E:
	.zero		1
	.type		_ZN39_INTERNAL_077dfc51_4_k_cu_322439ec_27864cuda3std3__45__cpo6cbeginE,@object
	.size		_ZN39_INTERNAL_077dfc51_4_k_cu_322439ec_27864cuda3std3__45__cpo6cbeginE,(_ZN39_INTERNAL_077dfc51_4_k_cu_322439ec_27864cuda3std3__48in_placeE - _ZN39_INTERNAL_077dfc51_4_k_cu_322439ec_27864cuda3std3__45__cpo6cbeginE)
_ZN39_INTERNAL_077dfc51_4_k_cu_322439ec_27864cuda3std3__45__cpo6cbeginE:
	.zero		1
	.type		_ZN39_INTERNAL_077dfc51_4_k_cu_322439ec_27864cuda3std3__48in_placeE,@object
	.size		_ZN39_INTERNAL_077dfc51_4_k_cu_322439ec_27864cuda3std3__48in_placeE,(_ZN39_INTERNAL_077dfc51_4_k_cu_322439ec_27864cuda3std6ranges3__45__cpo9iter_moveE - _ZN39_INTERNAL_077dfc51_4_k_cu_322439ec_27864cuda3std3__48in_placeE)
_ZN39_INTERNAL_077dfc51_4_k_cu_322439ec_27864cuda3std3__48in_placeE:
	.zero		1
	.type		_ZN39_INTERNAL_077dfc51_4_k_cu_322439ec_27864cuda3std6ranges3__45__cpo9iter_moveE,@object
	.size		_ZN39_INTERNAL_077dfc51_4_k_cu_322439ec_27864cuda3std6ranges3__45__cpo9iter_moveE,(_ZN39_INTERNAL_077dfc51_4_k_cu_322439ec_27864cuda3std3__45__cpo5beginE - _ZN39_INTERNAL_077dfc51_4_k_cu_322439ec_27864cuda3std6ranges3__45__cpo9iter_moveE)
_ZN39_INTERNAL_077dfc51_4_k_cu_322439ec_27864cuda3std6ranges3__45__cpo9iter_moveE:
	.zero		1
	.type		_ZN39_INTERNAL_077dfc51_4_k_cu_322439ec_27864cuda3std3__45__cpo5beginE,@object
	.size		_ZN39_INTERNAL_077dfc51_4_k_cu_322439ec_27864cuda3std3__45__cpo5beginE,(_ZN39_INTERNAL_077dfc51_4_k_cu_322439ec_27864cuda3std3__441_GLOBAL__N__077dfc51_4_k_cu_322439ec_27866ignoreE - _ZN39_INTERNAL_077dfc51_4_k_cu_322439ec_27864cuda3std3__45__cpo5beginE)
_ZN39_INTERNAL_077dfc51_4_k_cu_322439ec_27864cuda3std3__45__cpo5beginE:
	.zero		1
	.type		_ZN39_INTERNAL_077dfc51_4_k_cu_322439ec_27864cuda3std3__441_GLOBAL__N__077dfc51_4_k_cu_322439ec_27866ignoreE,@object
	.size		_ZN39_INTERNAL_077dfc51_4_k_cu_322439ec_27864cuda3std3__441_GLOBAL__N__077dfc51_4_k_cu_322439ec_27866ignoreE,(_ZN39_INTERNAL_077dfc51_4_k_cu_322439ec_27864cute7productE - _ZN39_INTERNAL_077dfc51_4_k_cu_322439ec_27864cuda3std3__441_GLOBAL__N__077dfc51_4_k_cu_322439ec_27866ignoreE)
_ZN39_INTERNAL_077dfc51_4_k_cu_322439ec_27864cuda3std3__441_GLOBAL__N__077dfc51_4_k_cu_322439ec_27866ignoreE:
	.zero		1
	.type		_ZN39_INTERNAL_077dfc51_4_k_cu_322439ec_27864cute7productE,@object
	.size		_ZN39_INTERNAL_077dfc51_4_k_cu_322439ec_27864cute7productE,(_ZN39_INTERNAL_077dfc51_4_k_cu_322439ec_27864cuda3std3__45__cpo3endE - _ZN39_INTERNAL_077dfc51_4_k_cu_322439ec_27864cute7productE)
_ZN39_INTERNAL_077dfc51_4_k_cu_322439ec_27864cute7productE:
	.zero		1
	.type		_ZN39_INTERNAL_077dfc51_4_k_cu_322439ec_27864cuda3std3__45__cpo3endE,@object
	.size		_ZN39_INTERNAL_077dfc51_4_k_cu_322439ec_27864cuda3std3__45__cpo3endE,(_ZN39_INTERNAL_077dfc51_4_k_cu_322439ec_27864cuda3std3__419piecewise_constructE - _ZN39_INTERNAL_077dfc51_4_k_cu_322439ec_27864cuda3std3__45__cpo3endE)
_ZN39_INTERNAL_077dfc51_4_k_cu_322439ec_27864cuda3std3__45__cpo3endE:
	.zero		1
	.type		_ZN39_INTERNAL_077dfc51_4_k_cu_322439ec_27864cuda3std3__419piecewise_constructE,@object
	.size		_ZN39_INTERNAL_077dfc51_4_k_cu_322439ec_27864cuda3std3__419piecewise_constructE,(_ZN39_INTERNAL_077dfc51_4_k_cu_322439ec_27864cuda3std3__45__cpo4cendE - _ZN39_INTERNAL_077dfc51_4_k_cu_322439ec_27864cuda3std3__419piecewise_constructE)
_ZN39_INTERNAL_077dfc51_4_k_cu_322439ec_27864cuda3std3__419piecewise_constructE:
	.zero		1
	.type		_ZN39_INTERNAL_077dfc51_4_k_cu_322439ec_27864cuda3std3__45__cpo4cendE,@object
	.size		_ZN39_INTERNAL_077dfc51_4_k_cu_322439ec_27864cuda3std3__45__cpo4cendE,(_ZN39_INTERNAL_077dfc51_4_k_cu_322439ec_27864cuda3std6ranges3__45__cpo4swapE - _ZN39_INTERNAL_077dfc51_4_k_cu_322439ec_27864cuda3std3__45__cpo4cendE)
_ZN39_INTERNAL_077dfc51_4_k_cu_322439ec_27864cuda3std3__45__cpo4cendE:
	.zero		1
	.type		_ZN39_INTERNAL_077dfc51_4_k_cu_322439ec_27864cuda3std6ranges3__45__cpo4swapE,@object
	.size		_ZN39_INTERNAL_077dfc51_4_k_cu_322439ec_27864cuda3std6ranges3__45__cpo4swapE,(.L_10 - _ZN39_INTERNAL_077dfc51_4_k_cu_322439ec_27864cuda3std6ranges3__45__cpo4swapE)
_ZN39_INTERNAL_077dfc51_4_k_cu_322439ec_27864cuda3std6ranges3__45__cpo4swapE:
	.zero		1
.L_10:


//--------------------- .nv.constant0._ZN7cutlass13device_kernelINS_4gemm6kernel13GemmUniversalIN4cute5tupleIJiiiiEEENS1_10collective13CollectiveMmaINS1_41MainloopSm100TmaUmmaWarpSpecializedSparseILi4ELi2ELi1ENS5_IJNS4_1CILi1EEENSA_ILi2EEESB_EEEEENS5_IJNSA_ILi128EEENSA_ILi256EEENSA_ILi64EEEEEENS_6half_tENS5_IJNS4_6LayoutINS5_IJiNS5_IJSC_iEEEiEEENS5_IJlNS5_IJSB_SC_EEElEEEEENSK_INS5_IJNS5_IJNS5_IJNSA_ILi8EEESC_SQ_EEEiEEENS5_IJNS5_IJNSA_ILi16EEESC_NSA_ILi4EEEEEEiEEEiEEENS5_IJNS5_IJNS5_IJSF_ST_NSA_ILi2048EEEEEENSA_ILi16384EEEEEENS5_IJNS5_IJSB_NSA_ILi1024EEENSA_ILi32EEEEEElEEElEEEEEEEESJ_NS5_IJlSB_lEEENS4_8TiledMMAINS4_8MMA_AtomIJNS4_27SM100_MMA_F16BF16_SS_SPARSEISJ_SJ_fLi128ELi256ELNS4_4UMMA5MajorE0ELS1E_0ELNS1D_7ScaleInE0ELS1F_0EEEEEENSK_INS5_IJSB_SB_SB_EEENS5_IJNSA_ILi0EEES1J_S1J_EEEEENS5_IJNS4_10UnderscoreES1M_S1M_EEEEENS4_23SM90_TMA_LOAD_MULTICASTENS4_14ComposedLayoutINS4_7SwizzleILi2ELi4ELi3EEENS4_25smem_sparse_ptr_flag_bitsILi2ELi16EEENSK_INS5_IJNS5_IJSB_SQ_EEENS5_IJSC_S13_EEEEEENS5_IJNS5_IJS1J_SH_EEESN_EEEEEEEvNS4_8identityENS4_13SM90_TMA_LOADENS1Q_INS1R_ILi3ELi4ELi3EEENS4_18smem_ptr_flag_bitsILi16EEENSK_INS5_IJSQ_SH_EEENS5_IJSH_SB_EEEEEEEvS22_EENS_8epilogue10collective18CollectiveEpilogueINS2C_23Sm100TmaWarpSpecializedILi3ELi2ELi32ELb1ELb0EEEJSI_NS5_IJNSK_ISF_SB_EENSK_IS13_SB_EEEEEfNS5_IJSB_llEEEfS2K_NS2C_6fusion15FusionCallbacksIS2G_NS2L_17LinearCombinationIffffLNS_15FloatRoundStyleE2EEESI_S2J_JEEENS4_5SM1004TMEM4LOAD26SM100_TMEM_LOAD_32dp32b32xES23_NS1Q_INS1R_ILi2ELi5ELi2EEENS25_ILi32EEENSK_INS5_IJS13_SU_EEENS5_IJSB_S13_EEEEEEENS4_39AutoVectorizingCopyWithAssumedAlignmentILi128EEENS4_14SM90_TMA_STOREES30_S32_S32_EEEvvEEEEvNT_6ParamsE --------------------------
	.section	.nv.constant0._ZN7cutlass13device_kernelINS_4gemm6kernel13GemmUniversalIN4cute5tupleIJiiiiEEENS1_10collective13CollectiveMmaINS1_41MainloopSm100TmaUmmaWarpSpecializedSparseILi4ELi2ELi1ENS5_IJNS4_1CILi1EEENSA_ILi2EEESB_EEEEENS5_IJNSA_ILi128EEENSA_ILi256EEENSA_ILi64EEEEEENS_6half_tENS5_IJNS4_6LayoutINS5_IJiNS5_IJSC_iEEEiEEENS5_IJlNS5_IJSB_SC_EEElEEEEENSK_INS5_IJNS5_IJNS5_IJNSA_ILi8EEESC_SQ_EEEiEEENS5_IJNS5_IJNSA_ILi16EEESC_NSA_ILi4EEEEEEiEEEiEEENS5_IJNS5_IJNS5_IJSF_ST_NSA_ILi2048EEEEEENSA_ILi16384EEEEEENS5_IJNS5_IJSB_NSA_ILi1024EEENSA_ILi32EEEEEElEEElEEEEEEEESJ_NS5_IJlSB_lEEENS4_8TiledMMAINS4_8MMA_AtomIJNS4_27SM100_MMA_F16BF16_SS_SPARSEISJ_SJ_fLi128ELi256ELNS4_4UMMA5MajorE0ELS1E_0ELNS1D_7ScaleInE0ELS1F_0EEEEEENSK_INS5_IJSB_SB_SB_EEENS5_IJNSA_ILi0EEES1J_S1J_EEEEENS5_IJNS4_10UnderscoreES1M_S1M_EEEEENS4_23SM90_TMA_LOAD_MULTICASTENS4_14ComposedLayoutINS4_7SwizzleILi2ELi4ELi3EEENS4_25smem_sparse_ptr_flag_bitsILi2ELi16EEENSK_INS5_IJNS5_IJSB_SQ_EEENS5_IJSC_S13_EEEEEENS5_IJNS5_IJS1J_SH_EEESN_EEEEEEEvNS4_8identityENS4_13SM90_TMA_LOADENS1Q_INS1R_ILi3ELi4ELi3EEENS4_18smem_ptr_flag_bitsILi16EEENSK_INS5_IJSQ_SH_EEENS5_IJSH_SB_EEEEEEEvS22_EENS_8epilogue10collective18CollectiveEpilogueINS2C_23Sm100TmaWarpSpecializedILi3ELi2ELi32ELb1ELb0EEEJSI_NS5_IJNSK_ISF_SB_EENSK_IS13_SB_EEEEEfNS5_IJSB_llEEEfS2K_NS2C_6fusion15FusionCallbacksIS2G_NS2L_17LinearCombinationIffffLNS_15FloatRoundStyleE2EEESI_S2J_JEEENS4_5SM1004TMEM4LOAD26SM100_TMEM_LOAD_32dp32b32xES23_NS1Q_INS1R_ILi2ELi5ELi2EEENS25_ILi32EEENSK_INS5_IJS13_SU_EEENS5_IJSB_S13_EEEEEEENS4_39AutoVectorizingCopyWithAssumedAlignmentILi128EEENS4_14SM90_TMA_STOREES30_S32_S32_EEEvvEEEEvNT_6ParamsE,"a",@progbits
	.sectionflags	@""
	.align	4
.nv.constant0._ZN7cutlass13device_kernelINS_4gemm6kernel13GemmUniversalIN4cute5tupleIJiiiiEEENS1_10collective13CollectiveMmaINS1_41MainloopSm100TmaUmmaWarpSpecializedSparseILi4ELi2ELi1ENS5_IJNS4_1CILi1EEENSA_ILi2EEESB_EEEEENS5_IJNSA_ILi128EEENSA_ILi256EEENSA_ILi64EEEEEENS_6half_tENS5_IJNS4_6LayoutINS5_IJiNS5_IJSC_iEEEiEEENS5_IJlNS5_IJSB_SC_EEElEEEEENSK_INS5_IJNS5_IJNS5_IJNSA_ILi8EEESC_SQ_EEEiEEENS5_IJNS5_IJNSA_ILi16EEESC_NSA_ILi4EEEEEEiEEEiEEENS5_IJNS5_IJNS5_IJSF_ST_NSA_ILi2048EEEEEENSA_ILi16384EEEEEENS5_IJNS5_IJSB_NSA_ILi1024EEENSA_ILi32EEEEEElEEElEEEEEEEESJ_NS5_IJlSB_lEEENS4_8TiledMMAINS4_8MMA_AtomIJNS4_27SM100_MMA_F16BF16_SS_SPARSEISJ_SJ_fLi128ELi256ELNS4_4UMMA5MajorE0ELS1E_0ELNS1D_7ScaleInE0ELS1F_0EEEEEENSK_INS5_IJSB_SB_SB_EEENS5_IJNSA_ILi0EEES1J_S1J_EEEEENS5_IJNS4_10UnderscoreES1M_S1M_EEEEENS4_23SM90_TMA_LOAD_MULTICASTENS4_14ComposedLayoutINS4_7SwizzleILi2ELi4ELi3EEENS4_25smem_sparse_ptr_flag_bitsILi2ELi16EEENSK_INS5_IJNS5_IJSB_SQ_EEENS5_IJSC_S13_EEEEEENS5_IJNS5_IJS1J_SH_EEESN_EEEEEEEvNS4_8identityENS4_13SM90_TMA_LOADENS1Q_INS1R_ILi3ELi4ELi3EEENS4_18smem_ptr_flag_bitsILi16EEENSK_INS5_IJSQ_SH_EEENS5_IJSH_SB_EEEEEEEvS22_EENS_8epilogue10collective18CollectiveEpilogueINS2C_23Sm100TmaWarpSpecializedILi3ELi2ELi32ELb1ELb0EEEJSI_NS5_IJNSK_ISF_SB_EENSK_IS13_SB_EEEEEfNS5_IJSB_llEEEfS2K_NS2C_6fusion15FusionCallbacksIS2G_NS2L_17LinearCombinationIffffLNS_15FloatRoundStyleE2EEESI_S2J_JEEENS4_5SM1004TMEM4LOAD26SM100_TMEM_LOAD_32dp32b32xES23_NS1Q_INS1R_ILi2ELi5ELi2EEENS25_ILi32EEENSK_INS5_IJS13_SU_EEENS5_IJSB_S13_EEEEEEENS4_39AutoVectorizingCopyWithAssumedAlignmentILi128EEENS4_14SM90_TMA_STOREES30_S32_S32_EEEvvEEEEvNT_6ParamsE:
	.zero		3456


//--------------------- SYMBOLS --------------------------

	.type		.nv.reservedSmem.offset0,@object
	.size		.nv.reservedSmem.offset0,0x4
	.type		.nv.reservedSmem.cap,@object
	.size		.nv.reservedSmem.cap,0x4
	.type		__assertfail,@function
